//
// Generated by NVIDIA NVVM Compiler
//
// Compiler Build ID: CL-36424714
// Cuda compilation tools, release 13.0, V13.0.88
// Based on NVVM 20.0.0
//

.version 9.0
.target sm_100
.address_size 64

	// .globl	_Z7findrmsPiPf
.global .align 4 .b8 precalc_xorwow_matrix[102400];
.global .align 4 .b8 precalc_xorwow_offset_matrix[102400];
.global .align 4 .b8 mrg32k3aM1[2304];
.global .align 4 .b8 mrg32k3aM2[2304];
.global .align 4 .b8 mrg32k3aM1SubSeq[2016];
.global .align 4 .b8 mrg32k3aM2SubSeq[2016];
.global .align 4 .b8 mrg32k3aM1Seq[2304];
.global .align 4 .b8 mrg32k3aM2Seq[2304];
.const .align 8 .b8 __cr_lgamma_table[72];
.const .align 4 .u32 total;
.const .align 4 .u32 bsize;
.const .align 4 .u32 dop;
// _ZZ8findhistPiPjS_S0_iS0_E8temphist has been demoted
// _ZZ8findhistPiPjS_S0_iS0_E7effsize has been demoted
// _ZZ11findhistdevPfPjPiS0_E8temphist has been demoted

.visible .entry _Z7findrmsPiPf(
	.param .u64 .ptr .align 1 _Z7findrmsPiPf_param_0,
	.param .u64 .ptr .align 1 _Z7findrmsPiPf_param_1
)
{
	.reg .pred 	%p<11>;
	.reg .b32 	%r<170>;
	.reg .b32 	%f<6>;
	.reg .b64 	%rd<16>;

	ld.param.u64 	%rd4, [_Z7findrmsPiPf_param_0];
	ld.param.u64 	%rd3, [_Z7findrmsPiPf_param_1];
	cvta.to.global.u64 	%rd1, %rd4;
	mov.u32 	%r49, %tid.x;
	mov.u32 	%r50, %ctaid.x;
	mov.u32 	%r51, %ntid.x;
	mad.lo.s32 	%r1, %r50, %r51, %r49;
	ld.const.u32 	%r2, [bsize];
	mul.lo.s32 	%r151, %r2, %r1;
	ld.const.u32 	%r52, [total];
	setp.ge.s32 	%p1, %r1, %r52;
	@%p1 bra 	$L__BB0_15;
	setp.lt.s32 	%p2, %r2, 1;
	@%p2 bra 	$L__BB0_14;
	add.s32 	%r56, %r151, 1;
	add.s32 	%r57, %r151, %r2;
	max.s32 	%r58, %r57, %r56;
	sub.s32 	%r4, %r58, %r151;
	and.b32  	%r5, %r4, 15;
	sub.s32 	%r59, %r151, %r58;
	setp.gt.u32 	%p3, %r59, -16;
	@%p3 bra 	$L__BB0_5;
	and.b32  	%r61, %r4, -16;
	neg.s32 	%r145, %r61;
	add.s64 	%rd2, %rd1, 32;
$L__BB0_4:
	.pragma "nounroll";
	mul.wide.s32 	%rd5, %r151, 4;
	add.s64 	%rd6, %rd2, %rd5;
	ld.global.u32 	%r62, [%rd6+-32];
	add.s32 	%r63, %r62, %r168;
	mad.lo.s32 	%r64, %r62, %r62, %r169;
	ld.global.u32 	%r65, [%rd6+-28];
	add.s32 	%r66, %r65, %r63;
	mad.lo.s32 	%r67, %r65, %r65, %r64;
	ld.global.u32 	%r68, [%rd6+-24];
	add.s32 	%r69, %r68, %r66;
	mad.lo.s32 	%r70, %r68, %r68, %r67;
	ld.global.u32 	%r71, [%rd6+-20];
	add.s32 	%r72, %r71, %r69;
	mad.lo.s32 	%r73, %r71, %r71, %r70;
	ld.global.u32 	%r74, [%rd6+-16];
	add.s32 	%r75, %r74, %r72;
	mad.lo.s32 	%r76, %r74, %r74, %r73;
	ld.global.u32 	%r77, [%rd6+-12];
	add.s32 	%r78, %r77, %r75;
	mad.lo.s32 	%r79, %r77, %r77, %r76;
	ld.global.u32 	%r80, [%rd6+-8];
	add.s32 	%r81, %r80, %r78;
	mad.lo.s32 	%r82, %r80, %r80, %r79;
	ld.global.u32 	%r83, [%rd6+-4];
	add.s32 	%r84, %r83, %r81;
	mad.lo.s32 	%r85, %r83, %r83, %r82;
	ld.global.u32 	%r86, [%rd6];
	add.s32 	%r87, %r86, %r84;
	mad.lo.s32 	%r88, %r86, %r86, %r85;
	ld.global.u32 	%r89, [%rd6+4];
	add.s32 	%r90, %r89, %r87;
	mad.lo.s32 	%r91, %r89, %r89, %r88;
	ld.global.u32 	%r92, [%rd6+8];
	add.s32 	%r93, %r92, %r90;
	mad.lo.s32 	%r94, %r92, %r92, %r91;
	ld.global.u32 	%r95, [%rd6+12];
	add.s32 	%r96, %r95, %r93;
	mad.lo.s32 	%r97, %r95, %r95, %r94;
	ld.global.u32 	%r98, [%rd6+16];
	add.s32 	%r99, %r98, %r96;
	mad.lo.s32 	%r100, %r98, %r98, %r97;
	ld.global.u32 	%r101, [%rd6+20];
	add.s32 	%r102, %r101, %r99;
	mad.lo.s32 	%r103, %r101, %r101, %r100;
	ld.global.u32 	%r104, [%rd6+24];
	add.s32 	%r105, %r104, %r102;
	mad.lo.s32 	%r106, %r104, %r104, %r103;
	ld.global.u32 	%r107, [%rd6+28];
	add.s32 	%r168, %r107, %r105;
	mad.lo.s32 	%r169, %r107, %r107, %r106;
	add.s32 	%r151, %r151, 16;
	add.s32 	%r145, %r145, 16;
	setp.ne.s32 	%p4, %r145, 0;
	@%p4 bra 	$L__BB0_4;
$L__BB0_5:
	setp.eq.s32 	%p5, %r5, 0;
	@%p5 bra 	$L__BB0_14;
	and.b32  	%r20, %r4, 7;
	setp.lt.u32 	%p6, %r5, 8;
	@%p6 bra 	$L__BB0_8;
	mul.wide.s32 	%rd7, %r151, 4;
	add.s64 	%rd8, %rd1, %rd7;
	ld.global.u32 	%r109, [%rd8];
	add.s32 	%r110, %r109, %r168;
	mad.lo.s32 	%r111, %r109, %r109, %r169;
	ld.global.u32 	%r112, [%rd8+4];
	add.s32 	%r113, %r112, %r110;
	mad.lo.s32 	%r114, %r112, %r112, %r111;
	ld.global.u32 	%r115, [%rd8+8];
	add.s32 	%r116, %r115, %r113;
	mad.lo.s32 	%r117, %r115, %r115, %r114;
	ld.global.u32 	%r118, [%rd8+12];
	add.s32 	%r119, %r118, %r116;
	mad.lo.s32 	%r120, %r118, %r118, %r117;
	ld.global.u32 	%r121, [%rd8+16];
	add.s32 	%r122, %r121, %r119;
	mad.lo.s32 	%r123, %r121, %r121, %r120;
	ld.global.u32 	%r124, [%rd8+20];
	add.s32 	%r125, %r124, %r122;
	mad.lo.s32 	%r126, %r124, %r124, %r123;
	ld.global.u32 	%r127, [%rd8+24];
	add.s32 	%r128, %r127, %r125;
	mad.lo.s32 	%r129, %r127, %r127, %r126;
	ld.global.u32 	%r130, [%rd8+28];
	add.s32 	%r168, %r130, %r128;
	mad.lo.s32 	%r169, %r130, %r130, %r129;
	add.s32 	%r151, %r151, 8;
$L__BB0_8:
	setp.eq.s32 	%p7, %r20, 0;
	@%p7 bra 	$L__BB0_14;
	and.b32  	%r29, %r4, 3;
	setp.lt.u32 	%p8, %r20, 4;
	@%p8 bra 	$L__BB0_11;
	mul.wide.s32 	%rd9, %r151, 4;
	add.s64 	%rd10, %rd1, %rd9;
	ld.global.u32 	%r132, [%rd10];
	add.s32 	%r133, %r132, %r168;
	mad.lo.s32 	%r134, %r132, %r132, %r169;
	ld.global.u32 	%r135, [%rd10+4];
	add.s32 	%r136, %r135, %r133;
	mad.lo.s32 	%r137, %r135, %r135, %r134;
	ld.global.u32 	%r138, [%rd10+8];
	add.s32 	%r139, %r138, %r136;
	mad.lo.s32 	%r140, %r138, %r138, %r137;
	ld.global.u32 	%r141, [%rd10+12];
	add.s32 	%r168, %r141, %r139;
	mad.lo.s32 	%r169, %r141, %r141, %r140;
	add.s32 	%r151, %r151, 4;
$L__BB0_11:
	setp.eq.s32 	%p9, %r29, 0;
	@%p9 bra 	$L__BB0_14;
	neg.s32 	%r164, %r29;
$L__BB0_13:
	.pragma "nounroll";
	mul.wide.s32 	%rd11, %r151, 4;
	add.s64 	%rd12, %rd1, %rd11;
	ld.global.u32 	%r142, [%rd12];
	add.s32 	%r168, %r142, %r168;
	mad.lo.s32 	%r169, %r142, %r142, %r169;
	add.s32 	%r151, %r151, 1;
	add.s32 	%r164, %r164, 1;
	setp.ne.s32 	%p10, %r164, 0;
	@%p10 bra 	$L__BB0_13;
$L__BB0_14:
	div.s32 	%r143, %r168, %r2;
	cvt.rn.f32.s32 	%f1, %r143;
	div.s32 	%r144, %r169, %r2;
	cvt.rn.f32.s32 	%f2, %r144;
	mul.f32 	%f3, %f1, %f1;
	sub.f32 	%f4, %f2, %f3;
	sqrt.rn.f32 	%f5, %f4;
	cvta.to.global.u64 	%rd13, %rd3;
	mul.wide.s32 	%rd14, %r1, 4;
	add.s64 	%rd15, %rd13, %rd14;
	st.global.f32 	[%rd15], %f5;
$L__BB0_15:
	ret;

}
	// .globl	_Z8findhistPiPjS_S0_iS0_
.visible .entry _Z8findhistPiPjS_S0_iS0_(
	.param .u64 .ptr .align 1 _Z8findhistPiPjS_S0_iS0__param_0,
	.param .u64 .ptr .align 1 _Z8findhistPiPjS_S0_iS0__param_1,
	.param .u64 .ptr .align 1 _Z8findhistPiPjS_S0_iS0__param_2,
	.param .u64 .ptr .align 1 _Z8findhistPiPjS_S0_iS0__param_3,
	.param .u32 _Z8findhistPiPjS_S0_iS0__param_4,
	.param .u64 .ptr .align 1 _Z8findhistPiPjS_S0_iS0__param_5
)
{
	.reg .pred 	%p<8>;
	.reg .b32 	%r<31>;
	.reg .b64 	%rd<18>;
	// demoted variable
	.shared .align 4 .b8 _ZZ8findhistPiPjS_S0_iS0_E8temphist[1024];
	// demoted variable
	.shared .align 4 .u32 _ZZ8findhistPiPjS_S0_iS0_E7effsize;
	ld.param.u64 	%rd8, [_Z8findhistPiPjS_S0_iS0__param_0];
	ld.param.u64 	%rd9, [_Z8findhistPiPjS_S0_iS0__param_1];
	ld.param.u64 	%rd10, [_Z8findhistPiPjS_S0_iS0__param_2];
	ld.param.u32 	%r11, [_Z8findhistPiPjS_S0_iS0__param_4];
	ld.param.u64 	%rd11, [_Z8findhistPiPjS_S0_iS0__param_5];
	cvta.to.global.u64 	%rd1, %rd11;
	mov.u32 	%r1, %tid.x;
	mov.u32 	%r12, %ctaid.x;
	mov.u32 	%r2, %ntid.x;
	mad.lo.s32 	%r30, %r12, %r2, %r1;
	setp.ne.s32 	%p1, %r1, 0;
	@%p1 bra 	$L__BB1_2;
	mov.b32 	%r13, 0;
	st.shared.u32 	[_ZZ8findhistPiPjS_S0_iS0_E7effsize], %r13;
$L__BB1_2:
	setp.ne.s32 	%p2, %r30, 0;
	@%p2 bra 	$L__BB1_4;
	mov.b32 	%r14, 0;
	st.global.u32 	[%rd1], %r14;
$L__BB1_4:
	cvta.to.global.u64 	%rd12, %rd9;
	mul.wide.u32 	%rd13, %r1, 4;
	add.s64 	%rd2, %rd12, %rd13;
	mov.b32 	%r15, 0;
	st.global.u32 	[%rd2], %r15;
	shl.b32 	%r16, %r1, 2;
	mov.u32 	%r17, _ZZ8findhistPiPjS_S0_iS0_E8temphist;
	add.s32 	%r4, %r17, %r16;
	st.shared.u32 	[%r4], %r15;
	bar.sync 	0;
	ld.const.u32 	%r5, [bsize];
	mul.lo.s32 	%r6, %r5, %r11;
	setp.ge.s32 	%p3, %r30, %r5;
	@%p3 bra 	$L__BB1_10;
	mov.u32 	%r18, %nctaid.x;
	mul.lo.s32 	%r7, %r18, %r2;
	cvta.to.global.u64 	%rd3, %rd8;
	cvta.to.global.u64 	%rd4, %rd10;
	cvt.s64.s32 	%rd5, %r6;
$L__BB1_6:
	cvt.s64.s32 	%rd6, %r30;
	add.s64 	%rd14, %rd6, %rd5;
	shl.b64 	%rd15, %rd14, 2;
	add.s64 	%rd7, %rd3, %rd15;
	ld.global.u32 	%r9, [%rd7];
	setp.eq.s32 	%p4, %r9, -128;
	@%p4 bra 	$L__BB1_9;
	setp.eq.s32 	%p5, %r9, 127;
	@%p5 bra 	$L__BB1_9;
	shl.b64 	%rd16, %rd6, 2;
	add.s64 	%rd17, %rd4, %rd16;
	st.global.u32 	[%rd17], %r9;
	atom.shared.add.u32 	%r19, [_ZZ8findhistPiPjS_S0_iS0_E7effsize], 1;
	ld.global.u32 	%r20, [%rd7];
	shl.b32 	%r21, %r20, 2;
	add.s32 	%r23, %r17, %r21;
	atom.shared.add.u32 	%r24, [%r23+512], 1;
$L__BB1_9:
	cvt.u32.u64 	%r25, %rd6;
	add.s32 	%r30, %r25, %r7;
	setp.lt.s32 	%p6, %r30, %r5;
	@%p6 bra 	$L__BB1_6;
$L__BB1_10:
	setp.ne.s32 	%p7, %r1, 0;
	bar.sync 	0;
	ld.shared.u32 	%r26, [%r4];
	atom.global.add.u32 	%r27, [%rd2], %r26;
	@%p7 bra 	$L__BB1_12;
	ld.shared.u32 	%r28, [_ZZ8findhistPiPjS_S0_iS0_E7effsize];
	atom.global.add.u32 	%r29, [%rd1], %r28;
$L__BB1_12:
	ret;

}
	// .globl	_Z7findmedPjPfPiS1_iS_
.visible .entry _Z7findmedPjPfPiS1_iS_(
	.param .u64 .ptr .align 1 _Z7findmedPjPfPiS1_iS__param_0,
	.param .u64 .ptr .align 1 _Z7findmedPjPfPiS1_iS__param_1,
	.param .u64 .ptr .align 1 _Z7findmedPjPfPiS1_iS__param_2,
	.param .u64 .ptr .align 1 _Z7findmedPjPfPiS1_iS__param_3,
	.param .u32 _Z7findmedPjPfPiS1_iS__param_4,
	.param .u64 .ptr .align 1 _Z7findmedPjPfPiS1_iS__param_5
)
{
	.reg .pred 	%p<53>;
	.reg .b32 	%r<140>;
	.reg .b32 	%f<4>;
	.reg .b64 	%rd<28>;
	.reg .b64 	%fd<3>;

	ld.param.u64 	%rd5, [_Z7findmedPjPfPiS1_iS__param_0];
	ld.param.u64 	%rd9, [_Z7findmedPjPfPiS1_iS__param_1];
	ld.param.u64 	%rd6, [_Z7findmedPjPfPiS1_iS__param_2];
	ld.param.u64 	%rd7, [_Z7findmedPjPfPiS1_iS__param_3];
	ld.param.u32 	%r78, [_Z7findmedPjPfPiS1_iS__param_4];
	ld.param.u64 	%rd8, [_Z7findmedPjPfPiS1_iS__param_5];
	cvta.to.global.u64 	%rd1, %rd9;
	mov.u32 	%r79, %tid.x;
	mov.u32 	%r80, %ctaid.x;
	mov.u32 	%r81, %ntid.x;
	mad.lo.s32 	%r1, %r80, %r81, %r79;
	setp.ge.u32 	%p1, %r1, %r78;
	@%p1 bra 	$L__BB2_58;
	cvta.to.global.u64 	%rd10, %rd8;
	cvta.to.global.u64 	%rd11, %rd5;
	mul.wide.s32 	%rd12, %r1, 4;
	add.s64 	%rd13, %rd10, %rd12;
	ld.global.u32 	%r2, [%rd13];
	shl.b32 	%r82, %r1, 8;
	mul.wide.s32 	%rd14, %r82, 4;
	add.s64 	%rd2, %rd11, %rd14;
	and.b32  	%r83, %r2, 1;
	setp.eq.b32 	%p2, %r83, 1;
	@%p2 bra 	$L__BB2_38;
	shr.u32 	%r3, %r2, 1;
	mov.b32 	%r131, 0;
	mov.u32 	%r5, %r131;
$L__BB2_3:
	mul.wide.u32 	%rd18, %r5, 4;
	add.s64 	%rd3, %rd2, %rd18;
	ld.global.u32 	%r108, [%rd3];
	add.s32 	%r6, %r108, %r131;
	setp.ne.s32 	%p20, %r6, %r3;
	mov.u32 	%r134, %r5;
	@%p20 bra 	$L__BB2_5;
$L__BB2_4:
	shl.b32 	%r129, %r134, 1;
	or.b32  	%r130, %r129, 1;
	cvt.rn.f64.u32 	%fd1, %r130;
	fma.rn.f64 	%fd2, %fd1, 0d3FE0000000000000, 0dC060000000000000;
	cvt.rn.f32.f64 	%f3, %fd2;
	add.s64 	%rd22, %rd1, %rd12;
	st.global.f32 	[%rd22], %f3;
	mov.b32 	%r139, 0;
	mov.b32 	%r138, 1;
	bra.uni 	$L__BB2_57;
$L__BB2_5:
	setp.le.s32 	%p21, %r6, %r3;
	mov.u32 	%r134, %r5;
	@%p21 bra 	$L__BB2_7;
$L__BB2_6:
	add.s32 	%r126, %r134, -128;
	cvt.rn.f32.s32 	%f2, %r126;
	add.s64 	%rd20, %rd1, %rd12;
	st.global.f32 	[%rd20], %f2;
	mov.b32 	%r138, 0;
	mov.u32 	%r139, %r138;
	bra.uni 	$L__BB2_57;
$L__BB2_7:
	add.s32 	%r134, %r5, 1;
	ld.global.u32 	%r109, [%rd3+4];
	add.s32 	%r10, %r109, %r6;
	setp.eq.s32 	%p22, %r10, %r3;
	@%p22 bra 	$L__BB2_4;
	setp.gt.s32 	%p23, %r10, %r3;
	@%p23 bra 	$L__BB2_6;
	add.s32 	%r134, %r5, 2;
	ld.global.u32 	%r110, [%rd3+8];
	add.s32 	%r12, %r110, %r10;
	setp.eq.s32 	%p24, %r12, %r3;
	@%p24 bra 	$L__BB2_4;
	setp.gt.s32 	%p25, %r12, %r3;
	@%p25 bra 	$L__BB2_6;
	add.s32 	%r134, %r5, 3;
	ld.global.u32 	%r111, [%rd3+12];
	add.s32 	%r14, %r111, %r12;
	setp.eq.s32 	%p26, %r14, %r3;
	@%p26 bra 	$L__BB2_4;
	setp.gt.s32 	%p27, %r14, %r3;
	@%p27 bra 	$L__BB2_6;
	add.s32 	%r134, %r5, 4;
	ld.global.u32 	%r112, [%rd3+16];
	add.s32 	%r16, %r112, %r14;
	setp.eq.s32 	%p28, %r16, %r3;
	@%p28 bra 	$L__BB2_4;
	setp.gt.s32 	%p29, %r16, %r3;
	@%p29 bra 	$L__BB2_6;
	add.s32 	%r134, %r5, 5;
	ld.global.u32 	%r113, [%rd3+20];
	add.s32 	%r18, %r113, %r16;
	setp.eq.s32 	%p30, %r18, %r3;
	@%p30 bra 	$L__BB2_4;
	setp.gt.s32 	%p31, %r18, %r3;
	@%p31 bra 	$L__BB2_6;
	add.s32 	%r134, %r5, 6;
	ld.global.u32 	%r114, [%rd3+24];
	add.s32 	%r20, %r114, %r18;
	setp.eq.s32 	%p32, %r20, %r3;
	@%p32 bra 	$L__BB2_4;
	setp.gt.s32 	%p33, %r20, %r3;
	@%p33 bra 	$L__BB2_6;
	add.s32 	%r134, %r5, 7;
	ld.global.u32 	%r115, [%rd3+28];
	add.s32 	%r22, %r115, %r20;
	setp.eq.s32 	%p34, %r22, %r3;
	@%p34 bra 	$L__BB2_4;
	setp.gt.s32 	%p35, %r22, %r3;
	@%p35 bra 	$L__BB2_6;
	add.s32 	%r134, %r5, 8;
	ld.global.u32 	%r116, [%rd3+32];
	add.s32 	%r24, %r116, %r22;
	setp.eq.s32 	%p36, %r24, %r3;
	@%p36 bra 	$L__BB2_4;
	setp.gt.s32 	%p37, %r24, %r3;
	@%p37 bra 	$L__BB2_6;
	add.s32 	%r134, %r5, 9;
	ld.global.u32 	%r117, [%rd3+36];
	add.s32 	%r26, %r117, %r24;
	setp.eq.s32 	%p38, %r26, %r3;
	@%p38 bra 	$L__BB2_4;
	setp.gt.s32 	%p39, %r26, %r3;
	@%p39 bra 	$L__BB2_6;
	add.s32 	%r134, %r5, 10;
	ld.global.u32 	%r118, [%rd3+40];
	add.s32 	%r28, %r118, %r26;
	setp.eq.s32 	%p40, %r28, %r3;
	@%p40 bra 	$L__BB2_4;
	setp.gt.s32 	%p41, %r28, %r3;
	@%p41 bra 	$L__BB2_6;
	add.s32 	%r134, %r5, 11;
	ld.global.u32 	%r119, [%rd3+44];
	add.s32 	%r30, %r119, %r28;
	setp.eq.s32 	%p42, %r30, %r3;
	@%p42 bra 	$L__BB2_4;
	setp.gt.s32 	%p43, %r30, %r3;
	@%p43 bra 	$L__BB2_6;
	add.s32 	%r134, %r5, 12;
	ld.global.u32 	%r120, [%rd3+48];
	add.s32 	%r32, %r120, %r30;
	setp.eq.s32 	%p44, %r32, %r3;
	@%p44 bra 	$L__BB2_4;
	setp.gt.s32 	%p45, %r32, %r3;
	@%p45 bra 	$L__BB2_6;
	add.s32 	%r134, %r5, 13;
	ld.global.u32 	%r121, [%rd3+52];
	add.s32 	%r34, %r121, %r32;
	setp.eq.s32 	%p46, %r34, %r3;
	@%p46 bra 	$L__BB2_4;
	setp.gt.s32 	%p47, %r34, %r3;
	@%p47 bra 	$L__BB2_6;
	add.s32 	%r134, %r5, 14;
	ld.global.u32 	%r122, [%rd3+56];
	add.s32 	%r36, %r122, %r34;
	setp.eq.s32 	%p48, %r36, %r3;
	@%p48 bra 	$L__BB2_4;
	setp.gt.s32 	%p49, %r36, %r3;
	@%p49 bra 	$L__BB2_6;
	add.s32 	%r134, %r5, 15;
	ld.global.u32 	%r123, [%rd3+60];
	add.s32 	%r131, %r123, %r36;
	setp.eq.s32 	%p50, %r131, %r3;
	@%p50 bra 	$L__BB2_4;
	setp.gt.s32 	%p51, %r131, %r3;
	@%p51 bra 	$L__BB2_6;
	add.s32 	%r5, %r5, 16;
	setp.eq.s32 	%p52, %r5, 256;
	mov.b32 	%r138, 0;
	mov.u32 	%r139, %r138;
	@%p52 bra 	$L__BB2_57;
	bra.uni 	$L__BB2_3;
$L__BB2_38:
	add.s32 	%r85, %r2, 1;
	shr.u32 	%r40, %r85, 1;
	mov.b32 	%r135, 0;
	mov.u32 	%r136, %r135;
$L__BB2_39:
	mul.wide.u32 	%rd15, %r136, 4;
	add.s64 	%rd4, %rd2, %rd15;
	ld.global.u32 	%r86, [%rd4];
	add.s32 	%r43, %r86, %r135;
	setp.lt.s32 	%p3, %r43, %r40;
	mov.u32 	%r137, %r136;
	@%p3 bra 	$L__BB2_41;
$L__BB2_40:
	add.s32 	%r104, %r137, -128;
	cvt.rn.f32.s32 	%f1, %r104;
	add.s64 	%rd17, %rd1, %rd12;
	st.global.f32 	[%rd17], %f1;
	mov.b32 	%r139, 1;
	mov.b32 	%r138, 0;
	bra.uni 	$L__BB2_57;
$L__BB2_41:
	add.s32 	%r137, %r136, 1;
	ld.global.u32 	%r87, [%rd4+4];
	add.s32 	%r46, %r87, %r43;
	setp.ge.s32 	%p4, %r46, %r40;
	@%p4 bra 	$L__BB2_40;
	add.s32 	%r137, %r136, 2;
	ld.global.u32 	%r88, [%rd4+8];
	add.s32 	%r48, %r88, %r46;
	setp.ge.s32 	%p5, %r48, %r40;
	@%p5 bra 	$L__BB2_40;
	add.s32 	%r137, %r136, 3;
	ld.global.u32 	%r89, [%rd4+12];
	add.s32 	%r50, %r89, %r48;
	setp.ge.s32 	%p6, %r50, %r40;
	@%p6 bra 	$L__BB2_40;
	add.s32 	%r137, %r136, 4;
	ld.global.u32 	%r90, [%rd4+16];
	add.s32 	%r52, %r90, %r50;
	setp.ge.s32 	%p7, %r52, %r40;
	@%p7 bra 	$L__BB2_40;
	add.s32 	%r137, %r136, 5;
	ld.global.u32 	%r91, [%rd4+20];
	add.s32 	%r54, %r91, %r52;
	setp.ge.s32 	%p8, %r54, %r40;
	@%p8 bra 	$L__BB2_40;
	add.s32 	%r137, %r136, 6;
	ld.global.u32 	%r92, [%rd4+24];
	add.s32 	%r56, %r92, %r54;
	setp.ge.s32 	%p9, %r56, %r40;
	@%p9 bra 	$L__BB2_40;
	add.s32 	%r137, %r136, 7;
	ld.global.u32 	%r93, [%rd4+28];
	add.s32 	%r58, %r93, %r56;
	setp.ge.s32 	%p10, %r58, %r40;
	@%p10 bra 	$L__BB2_40;
	add.s32 	%r137, %r136, 8;
	ld.global.u32 	%r94, [%rd4+32];
	add.s32 	%r60, %r94, %r58;
	setp.ge.s32 	%p11, %r60, %r40;
	@%p11 bra 	$L__BB2_40;
	add.s32 	%r137, %r136, 9;
	ld.global.u32 	%r95, [%rd4+36];
	add.s32 	%r62, %r95, %r60;
	setp.ge.s32 	%p12, %r62, %r40;
	@%p12 bra 	$L__BB2_40;
	add.s32 	%r137, %r136, 10;
	ld.global.u32 	%r96, [%rd4+40];
	add.s32 	%r64, %r96, %r62;
	setp.ge.s32 	%p13, %r64, %r40;
	@%p13 bra 	$L__BB2_40;
	add.s32 	%r137, %r136, 11;
	ld.global.u32 	%r97, [%rd4+44];
	add.s32 	%r66, %r97, %r64;
	setp.ge.s32 	%p14, %r66, %r40;
	@%p14 bra 	$L__BB2_40;
	add.s32 	%r137, %r136, 12;
	ld.global.u32 	%r98, [%rd4+48];
	add.s32 	%r68, %r98, %r66;
	setp.ge.s32 	%p15, %r68, %r40;
	@%p15 bra 	$L__BB2_40;
	add.s32 	%r137, %r136, 13;
	ld.global.u32 	%r99, [%rd4+52];
	add.s32 	%r70, %r99, %r68;
	setp.ge.s32 	%p16, %r70, %r40;
	@%p16 bra 	$L__BB2_40;
	add.s32 	%r137, %r136, 14;
	ld.global.u32 	%r100, [%rd4+56];
	add.s32 	%r72, %r100, %r70;
	setp.ge.s32 	%p17, %r72, %r40;
	@%p17 bra 	$L__BB2_40;
	add.s32 	%r137, %r136, 15;
	ld.global.u32 	%r101, [%rd4+60];
	add.s32 	%r135, %r101, %r72;
	setp.ge.s32 	%p18, %r135, %r40;
	@%p18 bra 	$L__BB2_40;
	add.s32 	%r136, %r136, 16;
	setp.ne.s32 	%p19, %r136, 256;
	mov.b32 	%r139, 1;
	mov.b32 	%r138, 0;
	@%p19 bra 	$L__BB2_39;
$L__BB2_57:
	cvta.to.global.u64 	%rd23, %rd6;
	add.s64 	%rd25, %rd23, %rd12;
	st.global.u32 	[%rd25], %r138;
	cvta.to.global.u64 	%rd26, %rd7;
	add.s64 	%rd27, %rd26, %rd12;
	st.global.u32 	[%rd27], %r139;
$L__BB2_58:
	ret;

}
	// .globl	_Z7finddevPiPfS0_Pj
.visible .entry _Z7finddevPiPfS0_Pj(
	.param .u64 .ptr .align 1 _Z7finddevPiPfS0_Pj_param_0,
	.param .u64 .ptr .align 1 _Z7finddevPiPfS0_Pj_param_1,
	.param .u64 .ptr .align 1 _Z7finddevPiPfS0_Pj_param_2,
	.param .u64 .ptr .align 1 _Z7finddevPiPfS0_Pj_param_3
)
{
	.reg .pred 	%p<3>;
	.reg .b32 	%r<13>;
	.reg .b32 	%f<5>;
	.reg .b64 	%rd<12>;

	ld.param.u64 	%rd4, [_Z7finddevPiPfS0_Pj_param_0];
	ld.param.u64 	%rd5, [_Z7finddevPiPfS0_Pj_param_1];
	ld.param.u64 	%rd6, [_Z7finddevPiPfS0_Pj_param_2];
	ld.param.u64 	%rd7, [_Z7finddevPiPfS0_Pj_param_3];
	cvta.to.global.u64 	%rd1, %rd7;
	cvta.to.global.u64 	%rd8, %rd6;
	mov.u32 	%r5, %tid.x;
	mov.u32 	%r6, %ctaid.x;
	mov.u32 	%r7, %ntid.x;
	mad.lo.s32 	%r12, %r6, %r7, %r5;
	mov.u32 	%r8, %nctaid.x;
	mul.lo.s32 	%r2, %r8, %r7;
	ld.global.f32 	%f1, [%rd8];
	ld.global.u32 	%r9, [%rd1];
	setp.ge.u32 	%p1, %r12, %r9;
	@%p1 bra 	$L__BB3_3;
	cvta.to.global.u64 	%rd2, %rd4;
	cvta.to.global.u64 	%rd3, %rd5;
$L__BB3_2:
	mul.wide.s32 	%rd9, %r12, 4;
	add.s64 	%rd10, %rd2, %rd9;
	ld.global.u32 	%r10, [%rd10];
	cvt.rn.f32.s32 	%f2, %r10;
	sub.f32 	%f3, %f2, %f1;
	abs.f32 	%f4, %f3;
	add.s64 	%rd11, %rd3, %rd9;
	st.global.f32 	[%rd11], %f4;
	add.s32 	%r12, %r12, %r2;
	ld.global.u32 	%r11, [%rd1];
	setp.lt.u32 	%p2, %r12, %r11;
	@%p2 bra 	$L__BB3_2;
$L__BB3_3:
	ret;

}
	// .globl	_Z11findhistdevPfPjPiS0_
.visible .entry _Z11findhistdevPfPjPiS0_(
	.param .u64 .ptr .align 1 _Z11findhistdevPfPjPiS0__param_0,
	.param .u64 .ptr .align 1 _Z11findhistdevPfPjPiS0__param_1,
	.param .u64 .ptr .align 1 _Z11findhistdevPfPjPiS0__param_2,
	.param .u64 .ptr .align 1 _Z11findhistdevPfPjPiS0__param_3
)
{
	.reg .pred 	%p<3>;
	.reg .b32 	%r<22>;
	.reg .b32 	%f<2>;
	.reg .b64 	%rd<11>;
	// demoted variable
	.shared .align 4 .b8 _ZZ11findhistdevPfPjPiS0_E8temphist[1024];
	ld.param.u64 	%rd2, [_Z11findhistdevPfPjPiS0__param_0];
	ld.param.u64 	%rd3, [_Z11findhistdevPfPjPiS0__param_1];
	ld.param.u64 	%rd4, [_Z11findhistdevPfPjPiS0__param_3];
	cvta.to.global.u64 	%rd5, %rd4;
	mov.u32 	%r1, %tid.x;
	mov.u32 	%r9, %ctaid.x;
	mov.u32 	%r2, %ntid.x;
	mad.lo.s32 	%r21, %r9, %r2, %r1;
	shl.b32 	%r10, %r1, 2;
	mov.u32 	%r11, _ZZ11findhistdevPfPjPiS0_E8temphist;
	add.s32 	%r4, %r11, %r10;
	mov.b32 	%r12, 0;
	st.shared.u32 	[%r4], %r12;
	bar.sync 	0;
	ld.global.u32 	%r5, [%rd5];
	setp.ge.u32 	%p1, %r21, %r5;
	@%p1 bra 	$L__BB4_3;
	mov.u32 	%r13, %nctaid.x;
	mul.lo.s32 	%r6, %r13, %r2;
	cvta.to.global.u64 	%rd1, %rd2;
$L__BB4_2:
	mul.wide.s32 	%rd6, %r21, 4;
	add.s64 	%rd7, %rd1, %rd6;
	ld.global.f32 	%f1, [%rd7];
	cvt.rzi.s32.f32 	%r14, %f1;
	shl.b32 	%r15, %r14, 2;
	add.s32 	%r17, %r11, %r15;
	atom.shared.add.u32 	%r18, [%r17], 1;
	add.s32 	%r21, %r21, %r6;
	setp.lt.u32 	%p2, %r21, %r5;
	@%p2 bra 	$L__BB4_2;
$L__BB4_3:
	cvta.to.global.u64 	%rd8, %rd3;
	bar.sync 	0;
	mul.wide.u32 	%rd9, %r1, 4;
	add.s64 	%rd10, %rd8, %rd9;
	ld.shared.u32 	%r19, [%r4];
	atom.global.add.u32 	%r20, [%rd10], %r19;
	ret;

}
	// .globl	_Z7findmadPjPiS0_PfiS_
.visible .entry _Z7findmadPjPiS0_PfiS_(
	.param .u64 .ptr .align 1 _Z7findmadPjPiS0_PfiS__param_0,
	.param .u64 .ptr .align 1 _Z7findmadPjPiS0_PfiS__param_1,
	.param .u64 .ptr .align 1 _Z7findmadPjPiS0_PfiS__param_2,
	.param .u64 .ptr .align 1 _Z7findmadPjPiS0_PfiS__param_3,
	.param .u32 _Z7findmadPjPiS0_PfiS__param_4,
	.param .u64 .ptr .align 1 _Z7findmadPjPiS0_PfiS__param_5
)
{
	.reg .pred 	%p<87>;
	.reg .b32 	%r<187>;
	.reg .b32 	%f<11>;
	.reg .b64 	%rd<26>;
	.reg .b64 	%fd<7>;

	ld.param.u64 	%rd6, [_Z7findmadPjPiS0_PfiS__param_0];
	ld.param.u64 	%rd9, [_Z7findmadPjPiS0_PfiS__param_1];
	ld.param.u64 	%rd10, [_Z7findmadPjPiS0_PfiS__param_2];
	ld.param.u64 	%rd7, [_Z7findmadPjPiS0_PfiS__param_3];
	ld.param.u32 	%r114, [_Z7findmadPjPiS0_PfiS__param_4];
	ld.param.u64 	%rd8, [_Z7findmadPjPiS0_PfiS__param_5];
	cvta.to.global.u64 	%rd11, %rd9;
	cvta.to.global.u64 	%rd12, %rd10;
	mov.u32 	%r115, %tid.x;
	mov.u32 	%r116, %ctaid.x;
	mov.u32 	%r117, %ntid.x;
	mad.lo.s32 	%r1, %r116, %r117, %r115;
	mul.wide.s32 	%rd13, %r1, 4;
	add.s64 	%rd1, %rd11, %rd13;
	add.s64 	%rd14, %rd12, %rd13;
	ld.global.u32 	%r2, [%rd14];
	setp.ge.u32 	%p1, %r1, %r114;
	@%p1 bra 	$L__BB5_95;
	cvta.to.global.u64 	%rd15, %rd8;
	cvta.to.global.u64 	%rd16, %rd6;
	ld.global.u32 	%r118, [%rd1];
	shl.b32 	%r119, %r1, 8;
	mul.wide.s32 	%rd17, %r119, 4;
	add.s64 	%rd2, %rd16, %rd17;
	add.s64 	%rd19, %rd15, %rd13;
	ld.global.u32 	%r3, [%rd19];
	setp.ne.s32 	%p2, %r118, 0;
	@%p2 bra 	$L__BB5_58;
	setp.ne.s32 	%p36, %r2, 0;
	@%p36 bra 	$L__BB5_39;
	shr.u32 	%r4, %r3, 1;
	mov.b32 	%r176, 0;
	mov.u32 	%r6, %r176;
$L__BB5_4:
	mul.wide.u32 	%rd22, %r6, 4;
	add.s64 	%rd3, %rd2, %rd22;
	ld.global.u32 	%r158, [%rd3];
	add.s32 	%r7, %r158, %r176;
	setp.ne.s32 	%p54, %r7, %r4;
	mov.u32 	%r179, %r6;
	@%p54 bra 	$L__BB5_6;
$L__BB5_5:
	shl.b32 	%r174, %r179, 1;
	or.b32  	%r175, %r174, 1;
	cvt.rn.f64.u32 	%fd5, %r175;
	mul.f64 	%fd6, %fd5, 0d3FE0000000000000;
	cvt.rn.f32.f64 	%f10, %fd6;
	bra.uni 	$L__BB5_94;
$L__BB5_6:
	setp.le.s32 	%p55, %r7, %r4;
	mov.u32 	%r179, %r6;
	@%p55 bra 	$L__BB5_8;
$L__BB5_7:
	cvt.rn.f32.u32 	%f10, %r179;
	bra.uni 	$L__BB5_94;
$L__BB5_8:
	add.s32 	%r179, %r6, 1;
	ld.global.u32 	%r159, [%rd3+4];
	add.s32 	%r11, %r159, %r7;
	setp.eq.s32 	%p56, %r11, %r4;
	@%p56 bra 	$L__BB5_5;
	setp.gt.s32 	%p57, %r11, %r4;
	@%p57 bra 	$L__BB5_7;
	add.s32 	%r179, %r6, 2;
	ld.global.u32 	%r160, [%rd3+8];
	add.s32 	%r13, %r160, %r11;
	setp.eq.s32 	%p58, %r13, %r4;
	@%p58 bra 	$L__BB5_5;
	setp.gt.s32 	%p59, %r13, %r4;
	@%p59 bra 	$L__BB5_7;
	add.s32 	%r179, %r6, 3;
	ld.global.u32 	%r161, [%rd3+12];
	add.s32 	%r15, %r161, %r13;
	setp.eq.s32 	%p60, %r15, %r4;
	@%p60 bra 	$L__BB5_5;
	setp.gt.s32 	%p61, %r15, %r4;
	@%p61 bra 	$L__BB5_7;
	add.s32 	%r179, %r6, 4;
	ld.global.u32 	%r162, [%rd3+16];
	add.s32 	%r17, %r162, %r15;
	setp.eq.s32 	%p62, %r17, %r4;
	@%p62 bra 	$L__BB5_5;
	setp.gt.s32 	%p63, %r17, %r4;
	@%p63 bra 	$L__BB5_7;
	add.s32 	%r179, %r6, 5;
	ld.global.u32 	%r163, [%rd3+20];
	add.s32 	%r19, %r163, %r17;
	setp.eq.s32 	%p64, %r19, %r4;
	@%p64 bra 	$L__BB5_5;
	setp.gt.s32 	%p65, %r19, %r4;
	@%p65 bra 	$L__BB5_7;
	add.s32 	%r179, %r6, 6;
	ld.global.u32 	%r164, [%rd3+24];
	add.s32 	%r21, %r164, %r19;
	setp.eq.s32 	%p66, %r21, %r4;
	@%p66 bra 	$L__BB5_5;
	setp.gt.s32 	%p67, %r21, %r4;
	@%p67 bra 	$L__BB5_7;
	add.s32 	%r179, %r6, 7;
	ld.global.u32 	%r165, [%rd3+28];
	add.s32 	%r23, %r165, %r21;
	setp.eq.s32 	%p68, %r23, %r4;
	@%p68 bra 	$L__BB5_5;
	setp.gt.s32 	%p69, %r23, %r4;
	@%p69 bra 	$L__BB5_7;
	add.s32 	%r179, %r6, 8;
	ld.global.u32 	%r166, [%rd3+32];
	add.s32 	%r25, %r166, %r23;
	setp.eq.s32 	%p70, %r25, %r4;
	@%p70 bra 	$L__BB5_5;
	setp.gt.s32 	%p71, %r25, %r4;
	@%p71 bra 	$L__BB5_7;
	add.s32 	%r179, %r6, 9;
	ld.global.u32 	%r167, [%rd3+36];
	add.s32 	%r27, %r167, %r25;
	setp.eq.s32 	%p72, %r27, %r4;
	@%p72 bra 	$L__BB5_5;
	setp.gt.s32 	%p73, %r27, %r4;
	@%p73 bra 	$L__BB5_7;
	add.s32 	%r179, %r6, 10;
	ld.global.u32 	%r168, [%rd3+40];
	add.s32 	%r29, %r168, %r27;
	setp.eq.s32 	%p74, %r29, %r4;
	@%p74 bra 	$L__BB5_5;
	setp.gt.s32 	%p75, %r29, %r4;
	@%p75 bra 	$L__BB5_7;
	add.s32 	%r179, %r6, 11;
	ld.global.u32 	%r169, [%rd3+44];
	add.s32 	%r31, %r169, %r29;
	setp.eq.s32 	%p76, %r31, %r4;
	@%p76 bra 	$L__BB5_5;
	setp.gt.s32 	%p77, %r31, %r4;
	@%p77 bra 	$L__BB5_7;
	add.s32 	%r179, %r6, 12;
	ld.global.u32 	%r170, [%rd3+48];
	add.s32 	%r33, %r170, %r31;
	setp.eq.s32 	%p78, %r33, %r4;
	@%p78 bra 	$L__BB5_5;
	setp.gt.s32 	%p79, %r33, %r4;
	@%p79 bra 	$L__BB5_7;
	add.s32 	%r179, %r6, 13;
	ld.global.u32 	%r171, [%rd3+52];
	add.s32 	%r35, %r171, %r33;
	setp.eq.s32 	%p80, %r35, %r4;
	@%p80 bra 	$L__BB5_5;
	setp.gt.s32 	%p81, %r35, %r4;
	@%p81 bra 	$L__BB5_7;
	add.s32 	%r179, %r6, 14;
	ld.global.u32 	%r172, [%rd3+56];
	add.s32 	%r37, %r172, %r35;
	setp.eq.s32 	%p82, %r37, %r4;
	@%p82 bra 	$L__BB5_5;
	setp.gt.s32 	%p83, %r37, %r4;
	@%p83 bra 	$L__BB5_7;
	add.s32 	%r179, %r6, 15;
	ld.global.u32 	%r173, [%rd3+60];
	add.s32 	%r176, %r173, %r37;
	setp.eq.s32 	%p84, %r176, %r4;
	@%p84 bra 	$L__BB5_5;
	setp.gt.s32 	%p85, %r176, %r4;
	@%p85 bra 	$L__BB5_7;
	add.s32 	%r6, %r6, 16;
	setp.eq.s32 	%p86, %r6, 256;
	@%p86 bra 	$L__BB5_94;
	bra.uni 	$L__BB5_4;
$L__BB5_39:
	add.s32 	%r140, %r3, 1;
	shr.u32 	%r41, %r140, 1;
	mov.b32 	%r180, 0;
	mov.u32 	%r181, %r180;
$L__BB5_40:
	mul.wide.u32 	%rd21, %r181, 4;
	add.s64 	%rd4, %rd2, %rd21;
	ld.global.u32 	%r141, [%rd4];
	add.s32 	%r44, %r141, %r180;
	setp.lt.s32 	%p37, %r44, %r41;
	mov.u32 	%r182, %r181;
	@%p37 bra 	$L__BB5_42;
$L__BB5_41:
	cvt.rn.f32.u32 	%f10, %r182;
	bra.uni 	$L__BB5_94;
$L__BB5_42:
	add.s32 	%r182, %r181, 1;
	ld.global.u32 	%r142, [%rd4+4];
	add.s32 	%r47, %r142, %r44;
	setp.ge.s32 	%p38, %r47, %r41;
	@%p38 bra 	$L__BB5_41;
	add.s32 	%r182, %r181, 2;
	ld.global.u32 	%r143, [%rd4+8];
	add.s32 	%r49, %r143, %r47;
	setp.ge.s32 	%p39, %r49, %r41;
	@%p39 bra 	$L__BB5_41;
	add.s32 	%r182, %r181, 3;
	ld.global.u32 	%r144, [%rd4+12];
	add.s32 	%r51, %r144, %r49;
	setp.ge.s32 	%p40, %r51, %r41;
	@%p40 bra 	$L__BB5_41;
	add.s32 	%r182, %r181, 4;
	ld.global.u32 	%r145, [%rd4+16];
	add.s32 	%r53, %r145, %r51;
	setp.ge.s32 	%p41, %r53, %r41;
	@%p41 bra 	$L__BB5_41;
	add.s32 	%r182, %r181, 5;
	ld.global.u32 	%r146, [%rd4+20];
	add.s32 	%r55, %r146, %r53;
	setp.ge.s32 	%p42, %r55, %r41;
	@%p42 bra 	$L__BB5_41;
	add.s32 	%r182, %r181, 6;
	ld.global.u32 	%r147, [%rd4+24];
	add.s32 	%r57, %r147, %r55;
	setp.ge.s32 	%p43, %r57, %r41;
	@%p43 bra 	$L__BB5_41;
	add.s32 	%r182, %r181, 7;
	ld.global.u32 	%r148, [%rd4+28];
	add.s32 	%r59, %r148, %r57;
	setp.ge.s32 	%p44, %r59, %r41;
	@%p44 bra 	$L__BB5_41;
	add.s32 	%r182, %r181, 8;
	ld.global.u32 	%r149, [%rd4+32];
	add.s32 	%r61, %r149, %r59;
	setp.ge.s32 	%p45, %r61, %r41;
	@%p45 bra 	$L__BB5_41;
	add.s32 	%r182, %r181, 9;
	ld.global.u32 	%r150, [%rd4+36];
	add.s32 	%r63, %r150, %r61;
	setp.ge.s32 	%p46, %r63, %r41;
	@%p46 bra 	$L__BB5_41;
	add.s32 	%r182, %r181, 10;
	ld.global.u32 	%r151, [%rd4+40];
	add.s32 	%r65, %r151, %r63;
	setp.ge.s32 	%p47, %r65, %r41;
	@%p47 bra 	$L__BB5_41;
	add.s32 	%r182, %r181, 11;
	ld.global.u32 	%r152, [%rd4+44];
	add.s32 	%r67, %r152, %r65;
	setp.ge.s32 	%p48, %r67, %r41;
	@%p48 bra 	$L__BB5_41;
	add.s32 	%r182, %r181, 12;
	ld.global.u32 	%r153, [%rd4+48];
	add.s32 	%r69, %r153, %r67;
	setp.ge.s32 	%p49, %r69, %r41;
	@%p49 bra 	$L__BB5_41;
	add.s32 	%r182, %r181, 13;
	ld.global.u32 	%r154, [%rd4+52];
	add.s32 	%r71, %r154, %r69;
	setp.ge.s32 	%p50, %r71, %r41;
	@%p50 bra 	$L__BB5_41;
	add.s32 	%r182, %r181, 14;
	ld.global.u32 	%r155, [%rd4+56];
	add.s32 	%r73, %r155, %r71;
	setp.ge.s32 	%p51, %r73, %r41;
	@%p51 bra 	$L__BB5_41;
	add.s32 	%r182, %r181, 15;
	ld.global.u32 	%r156, [%rd4+60];
	add.s32 	%r180, %r156, %r73;
	setp.ge.s32 	%p52, %r180, %r41;
	@%p52 bra 	$L__BB5_41;
	add.s32 	%r181, %r181, 16;
	setp.eq.s32 	%p53, %r181, 256;
	@%p53 bra 	$L__BB5_94;
	bra.uni 	$L__BB5_40;
$L__BB5_58:
	shr.u32 	%r77, %r3, 1;
	mov.b32 	%r183, 0;
	mov.u32 	%r79, %r183;
$L__BB5_59:
	mul.wide.u32 	%rd20, %r79, 4;
	add.s64 	%rd5, %rd2, %rd20;
	ld.global.u32 	%r121, [%rd5];
	add.s32 	%r80, %r121, %r183;
	setp.ne.s32 	%p3, %r80, %r77;
	mov.u32 	%r186, %r79;
	@%p3 bra 	$L__BB5_61;
$L__BB5_60:
	shl.b32 	%r137, %r186, 1;
	or.b32  	%r138, %r137, 1;
	cvt.rn.f64.u32 	%fd3, %r138;
	fma.rn.f64 	%fd4, %fd3, 0d3FE0000000000000, 0d3FE0000000000000;
	cvt.rn.f32.f64 	%f10, %fd4;
	bra.uni 	$L__BB5_94;
$L__BB5_61:
	setp.le.s32 	%p4, %r80, %r77;
	mov.u32 	%r186, %r79;
	@%p4 bra 	$L__BB5_63;
$L__BB5_62:
	cvt.rn.f64.u32 	%fd1, %r186;
	add.f64 	%fd2, %fd1, 0d3FE0000000000000;
	cvt.rn.f32.f64 	%f10, %fd2;
	bra.uni 	$L__BB5_94;
$L__BB5_63:
	add.s32 	%r186, %r79, 1;
	ld.global.u32 	%r122, [%rd5+4];
	add.s32 	%r84, %r122, %r80;
	setp.eq.s32 	%p5, %r84, %r77;
	@%p5 bra 	$L__BB5_60;
	setp.gt.s32 	%p6, %r84, %r77;
	@%p6 bra 	$L__BB5_62;
	add.s32 	%r186, %r79, 2;
	ld.global.u32 	%r123, [%rd5+8];
	add.s32 	%r86, %r123, %r84;
	setp.eq.s32 	%p7, %r86, %r77;
	@%p7 bra 	$L__BB5_60;
	setp.gt.s32 	%p8, %r86, %r77;
	@%p8 bra 	$L__BB5_62;
	add.s32 	%r186, %r79, 3;
	ld.global.u32 	%r124, [%rd5+12];
	add.s32 	%r88, %r124, %r86;
	setp.eq.s32 	%p9, %r88, %r77;
	@%p9 bra 	$L__BB5_60;
	setp.gt.s32 	%p10, %r88, %r77;
	@%p10 bra 	$L__BB5_62;
	add.s32 	%r186, %r79, 4;
	ld.global.u32 	%r125, [%rd5+16];
	add.s32 	%r90, %r125, %r88;
	setp.eq.s32 	%p11, %r90, %r77;
	@%p11 bra 	$L__BB5_60;
	setp.gt.s32 	%p12, %r90, %r77;
	@%p12 bra 	$L__BB5_62;
	add.s32 	%r186, %r79, 5;
	ld.global.u32 	%r126, [%rd5+20];
	add.s32 	%r92, %r126, %r90;
	setp.eq.s32 	%p13, %r92, %r77;
	@%p13 bra 	$L__BB5_60;
	setp.gt.s32 	%p14, %r92, %r77;
	@%p14 bra 	$L__BB5_62;
	add.s32 	%r186, %r79, 6;
	ld.global.u32 	%r127, [%rd5+24];
	add.s32 	%r94, %r127, %r92;
	setp.eq.s32 	%p15, %r94, %r77;
	@%p15 bra 	$L__BB5_60;
	setp.gt.s32 	%p16, %r94, %r77;
	@%p16 bra 	$L__BB5_62;
	add.s32 	%r186, %r79, 7;
	ld.global.u32 	%r128, [%rd5+28];
	add.s32 	%r96, %r128, %r94;
	setp.eq.s32 	%p17, %r96, %r77;
	@%p17 bra 	$L__BB5_60;
	setp.gt.s32 	%p18, %r96, %r77;
	@%p18 bra 	$L__BB5_62;
	add.s32 	%r186, %r79, 8;
	ld.global.u32 	%r129, [%rd5+32];
	add.s32 	%r98, %r129, %r96;
	setp.eq.s32 	%p19, %r98, %r77;
	@%p19 bra 	$L__BB5_60;
	setp.gt.s32 	%p20, %r98, %r77;
	@%p20 bra 	$L__BB5_62;
	add.s32 	%r186, %r79, 9;
	ld.global.u32 	%r130, [%rd5+36];
	add.s32 	%r100, %r130, %r98;
	setp.eq.s32 	%p21, %r100, %r77;
	@%p21 bra 	$L__BB5_60;
	setp.gt.s32 	%p22, %r100, %r77;
	@%p22 bra 	$L__BB5_62;
	add.s32 	%r186, %r79, 10;
	ld.global.u32 	%r131, [%rd5+40];
	add.s32 	%r102, %r131, %r100;
	setp.eq.s32 	%p23, %r102, %r77;
	@%p23 bra 	$L__BB5_60;
	setp.gt.s32 	%p24, %r102, %r77;
	@%p24 bra 	$L__BB5_62;
	add.s32 	%r186, %r79, 11;
	ld.global.u32 	%r132, [%rd5+44];
	add.s32 	%r104, %r132, %r102;
	setp.eq.s32 	%p25, %r104, %r77;
	@%p25 bra 	$L__BB5_60;
	setp.gt.s32 	%p26, %r104, %r77;
	@%p26 bra 	$L__BB5_62;
	add.s32 	%r186, %r79, 12;
	ld.global.u32 	%r133, [%rd5+48];
	add.s32 	%r106, %r133, %r104;
	setp.eq.s32 	%p27, %r106, %r77;
	@%p27 bra 	$L__BB5_60;
	setp.gt.s32 	%p28, %r106, %r77;
	@%p28 bra 	$L__BB5_62;
	add.s32 	%r186, %r79, 13;
	ld.global.u32 	%r134, [%rd5+52];
	add.s32 	%r108, %r134, %r106;
	setp.eq.s32 	%p29, %r108, %r77;
	@%p29 bra 	$L__BB5_60;
	setp.gt.s32 	%p30, %r108, %r77;
	@%p30 bra 	$L__BB5_62;
	add.s32 	%r186, %r79, 14;
	ld.global.u32 	%r135, [%rd5+56];
	add.s32 	%r110, %r135, %r108;
	setp.eq.s32 	%p31, %r110, %r77;
	@%p31 bra 	$L__BB5_60;
	setp.gt.s32 	%p32, %r110, %r77;
	@%p32 bra 	$L__BB5_62;
	add.s32 	%r186, %r79, 15;
	ld.global.u32 	%r136, [%rd5+60];
	add.s32 	%r183, %r136, %r110;
	setp.eq.s32 	%p33, %r183, %r77;
	@%p33 bra 	$L__BB5_60;
	setp.gt.s32 	%p34, %r183, %r77;
	@%p34 bra 	$L__BB5_62;
	add.s32 	%r79, %r79, 16;
	setp.ne.s32 	%p35, %r79, 256;
	@%p35 bra 	$L__BB5_59;
$L__BB5_94:
	cvta.to.global.u64 	%rd23, %rd7;
	add.s64 	%rd25, %rd23, %rd13;
	st.global.f32 	[%rd25], %f10;
$L__BB5_95:
	ret;

}
	// .globl	_Z6filterPiPfS0_Pbi
.visible .entry _Z6filterPiPfS0_Pbi(
	.param .u64 .ptr .align 1 _Z6filterPiPfS0_Pbi_param_0,
	.param .u64 .ptr .align 1 _Z6filterPiPfS0_Pbi_param_1,
	.param .u64 .ptr .align 1 _Z6filterPiPfS0_Pbi_param_2,
	.param .u64 .ptr .align 1 _Z6filterPiPfS0_Pbi_param_3,
	.param .u32 _Z6filterPiPfS0_Pbi_param_4
)
{
	.local .align 8 .b8 	__local_depot6[48];
	.reg .b64 	%SP;
	.reg .b64 	%SPL;
	.reg .pred 	%p<153>;
	.reg .b16 	%rs<43>;
	.reg .b32 	%r<1344>;
	.reg .b32 	%f<54>;
	.reg .b64 	%rd<82>;
	.reg .b64 	%fd<10>;

	mov.u64 	%SPL, __local_depot6;
	ld.param.u64 	%rd35, [_Z6filterPiPfS0_Pbi_param_0];
	ld.param.u64 	%rd33, [_Z6filterPiPfS0_Pbi_param_1];
	ld.param.u64 	%rd34, [_Z6filterPiPfS0_Pbi_param_2];
	ld.param.u64 	%rd36, [_Z6filterPiPfS0_Pbi_param_3];
	ld.param.u32 	%r616, [_Z6filterPiPfS0_Pbi_param_4];
	cvta.to.global.u64 	%rd1, %rd36;
	cvta.to.global.u64 	%rd2, %rd35;
	add.u64 	%rd3, %SPL, 0;
	mov.u32 	%r617, %tid.x;
	mov.u32 	%r618, %ctaid.x;
	mov.u32 	%r619, %ntid.x;
	mad.lo.s32 	%r1, %r618, %r619, %r617;
	ld.const.u32 	%r2, [bsize];
	mul.lo.s32 	%r3, %r2, %r1;
	add.s32 	%r4, %r3, %r2;
	ld.const.u32 	%r620, [total];
	setp.ge.s32 	%p1, %r1, %r620;
	@%p1 bra 	$L__BB6_252;
	cvta.to.global.u64 	%rd38, %rd33;
	cvta.to.global.u64 	%rd39, %rd34;
	cvt.rn.f64.s32 	%fd1, %r616;
	mul.f64 	%fd2, %fd1, 0d3FF7B8BAC710CB29;
	mul.wide.s32 	%rd40, %r1, 4;
	add.s64 	%rd41, %rd38, %rd40;
	ld.global.f32 	%f1, [%rd41];
	cvt.f64.f32 	%fd3, %f1;
	mul.f64 	%fd4, %fd2, %fd3;
	cvt.rn.f32.f64 	%f2, %fd4;
	add.s64 	%rd4, %rd39, %rd40;
	setp.lt.s32 	%p2, %r2, 1;
	@%p2 bra 	$L__BB6_252;
	ld.global.f32 	%f3, [%rd4];
	ld.const.u32 	%r622, [dop];
	cvt.rzi.s32.f32 	%r5, %f2;
	xor.b32  	%r623, %r1, -1429050551;
	mul.lo.s32 	%r624, %r623, 1099087573;
	setp.gt.s32 	%p3, %r1, -1;
	selp.b32 	%r6, -644748465, -1947113066, %p3;
	add.s32 	%r625, %r6, %r624;
	add.s32 	%r7, %r625, 6615241;
	add.s32 	%r8, %r624, 123456789;
	xor.b32  	%r9, %r624, 362436069;
	add.s32 	%r10, %r624, 5783321;
	cvt.rzi.s32.f32 	%r11, %f3;
	setp.gt.s32 	%p4, %r622, 1;
	@%p4 bra 	$L__BB6_11;
	setp.eq.s32 	%p7, %r622, 0;
	@%p7 bra 	$L__BB6_18;
	setp.eq.s32 	%p8, %r622, 1;
	@%p8 bra 	$L__BB6_5;
	bra.uni 	$L__BB6_221;
$L__BB6_5:
	add.s32 	%r1012, %r3, 1;
	max.s32 	%r29, %r4, %r1012;
	sub.s32 	%r1013, %r29, %r3;
	and.b32  	%r30, %r1013, 3;
	setp.eq.s32 	%p96, %r30, 0;
	mov.u32 	%r1047, %r3;
	@%p96 bra 	$L__BB6_51;
	neg.s32 	%r1045, %r30;
	mov.u32 	%r1047, %r3;
$L__BB6_7:
	.pragma "nounroll";
	cvt.s64.s32 	%rd68, %r1047;
	add.s64 	%rd11, %rd1, %rd68;
	mul.wide.s32 	%rd69, %r1047, 4;
	add.s64 	%rd12, %rd2, %rd69;
	ld.global.u32 	%r34, [%rd12];
	abs.s32 	%r1014, %r34;
	cvt.rn.f32.s32 	%f39, %r1014;
	setp.gt.f32 	%p97, %f39, %f2;
	@%p97 bra 	$L__BB6_49;
	setp.eq.s32 	%p98, %r34, -128;
	@%p98 bra 	$L__BB6_49;
	setp.eq.s32 	%p99, %r34, 127;
	@%p99 bra 	$L__BB6_49;
	mov.b16 	%rs13, 1;
	st.global.u8 	[%rd11], %rs13;
	bra.uni 	$L__BB6_50;
$L__BB6_11:
	setp.eq.s32 	%p5, %r622, 3;
	@%p5 bra 	$L__BB6_191;
	setp.ne.s32 	%p6, %r622, 2;
	@%p6 bra 	$L__BB6_221;
	xor.b32  	%r12, %r6, 88675123;
	add.s32 	%r13, %r6, 521288629;
	mul.f64 	%fd7, %fd3, 0d3FF7B8BAC710CB29;
	mov.u64 	%rd54, precalc_xorwow_offset_matrix;
	mov.u32 	%r1049, %r3;
$L__BB6_14:
	mul.wide.s32 	%rd49, %r1049, 4;
	add.s64 	%rd50, %rd2, %rd49;
	ld.global.u32 	%r45, [%rd50];
	abs.s32 	%r635, %r45;
	cvt.rn.f32.s32 	%f9, %r635;
	setp.gt.f32 	%p28, %f9, %f2;
	@%p28 bra 	$L__BB6_74;
	setp.eq.s32 	%p29, %r45, -128;
	@%p29 bra 	$L__BB6_74;
	setp.eq.s32 	%p30, %r45, 127;
	@%p30 bra 	$L__BB6_74;
	cvt.s64.s32 	%rd51, %r1049;
	add.s64 	%rd52, %rd1, %rd51;
	mov.b16 	%rs11, 1;
	st.global.u8 	[%rd52], %rs11;
	bra.uni 	$L__BB6_189;
$L__BB6_18:
	add.s32 	%r1020, %r3, 1;
	max.s32 	%r14, %r4, %r1020;
	sub.s32 	%r1021, %r14, %r3;
	and.b32  	%r15, %r1021, 3;
	setp.eq.s32 	%p115, %r15, 0;
	mov.u32 	%r1043, %r3;
	@%p115 bra 	$L__BB6_26;
	neg.s32 	%r1041, %r15;
	mov.u32 	%r1043, %r3;
$L__BB6_20:
	.pragma "nounroll";
	cvt.s64.s32 	%rd72, %r1043;
	add.s64 	%rd5, %rd1, %rd72;
	mul.wide.s32 	%rd73, %r1043, 4;
	add.s64 	%rd6, %rd2, %rd73;
	ld.global.u32 	%r19, [%rd6];
	abs.s32 	%r1022, %r19;
	cvt.rn.f32.s32 	%f44, %r1022;
	setp.gt.f32 	%p116, %f44, %f2;
	@%p116 bra 	$L__BB6_24;
	setp.eq.s32 	%p117, %r19, -128;
	@%p117 bra 	$L__BB6_24;
	setp.eq.s32 	%p118, %r19, 127;
	@%p118 bra 	$L__BB6_24;
	mov.b16 	%rs23, 1;
	st.global.u8 	[%rd5], %rs23;
	bra.uni 	$L__BB6_25;
$L__BB6_24:
	mov.b32 	%r1023, 0;
	st.global.u32 	[%rd6], %r1023;
	mov.b16 	%rs24, 0;
	st.global.u8 	[%rd5], %rs24;
$L__BB6_25:
	add.s32 	%r1043, %r1043, 1;
	add.s32 	%r1041, %r1041, 1;
	setp.ne.s32 	%p119, %r1041, 0;
	@%p119 bra 	$L__BB6_20;
$L__BB6_26:
	sub.s32 	%r1024, %r3, %r14;
	setp.gt.u32 	%p120, %r1024, -4;
	@%p120 bra 	$L__BB6_252;
	add.s64 	%rd7, %rd2, 8;
	add.s64 	%rd8, %rd1, 3;
$L__BB6_28:
	cvt.s64.s32 	%rd74, %r1043;
	mul.wide.s32 	%rd75, %r1043, 4;
	add.s64 	%rd9, %rd7, %rd75;
	add.s64 	%rd10, %rd8, %rd74;
	ld.global.u32 	%r24, [%rd9+-8];
	abs.s32 	%r1025, %r24;
	cvt.rn.f32.s32 	%f45, %r1025;
	setp.gt.f32 	%p121, %f45, %f2;
	@%p121 bra 	$L__BB6_32;
	setp.eq.s32 	%p122, %r24, -128;
	@%p122 bra 	$L__BB6_32;
	setp.eq.s32 	%p123, %r24, 127;
	@%p123 bra 	$L__BB6_32;
	mov.b16 	%rs25, 1;
	st.global.u8 	[%rd10+-3], %rs25;
	bra.uni 	$L__BB6_33;
$L__BB6_32:
	mov.b32 	%r1026, 0;
	st.global.u32 	[%rd9+-8], %r1026;
	mov.b16 	%rs26, 0;
	st.global.u8 	[%rd10+-3], %rs26;
$L__BB6_33:
	ld.global.u32 	%r25, [%rd9+-4];
	abs.s32 	%r1027, %r25;
	cvt.rn.f32.s32 	%f46, %r1027;
	setp.gt.f32 	%p124, %f46, %f2;
	@%p124 bra 	$L__BB6_37;
	setp.eq.s32 	%p125, %r25, -128;
	@%p125 bra 	$L__BB6_37;
	setp.eq.s32 	%p126, %r25, 127;
	@%p126 bra 	$L__BB6_37;
	mov.b16 	%rs27, 1;
	st.global.u8 	[%rd10+-2], %rs27;
	bra.uni 	$L__BB6_38;
$L__BB6_37:
	mov.b32 	%r1028, 0;
	st.global.u32 	[%rd9+-4], %r1028;
	mov.b16 	%rs28, 0;
	st.global.u8 	[%rd10+-2], %rs28;
$L__BB6_38:
	ld.global.u32 	%r26, [%rd9];
	abs.s32 	%r1029, %r26;
	cvt.rn.f32.s32 	%f47, %r1029;
	setp.gt.f32 	%p127, %f47, %f2;
	@%p127 bra 	$L__BB6_42;
	setp.eq.s32 	%p128, %r26, -128;
	@%p128 bra 	$L__BB6_42;
	setp.eq.s32 	%p129, %r26, 127;
	@%p129 bra 	$L__BB6_42;
	mov.b16 	%rs29, 1;
	st.global.u8 	[%rd10+-1], %rs29;
	bra.uni 	$L__BB6_43;
$L__BB6_42:
	mov.b32 	%r1030, 0;
	st.global.u32 	[%rd9], %r1030;
	mov.b16 	%rs30, 0;
	st.global.u8 	[%rd10+-1], %rs30;
$L__BB6_43:
	ld.global.u32 	%r27, [%rd9+4];
	abs.s32 	%r1031, %r27;
	cvt.rn.f32.s32 	%f48, %r1031;
	setp.gt.f32 	%p130, %f48, %f2;
	@%p130 bra 	$L__BB6_47;
	setp.eq.s32 	%p131, %r27, -128;
	@%p131 bra 	$L__BB6_47;
	setp.eq.s32 	%p132, %r27, 127;
	@%p132 bra 	$L__BB6_47;
	mov.b16 	%rs31, 1;
	st.global.u8 	[%rd10], %rs31;
	bra.uni 	$L__BB6_48;
$L__BB6_47:
	mov.b32 	%r1032, 0;
	st.global.u32 	[%rd9+4], %r1032;
	mov.b16 	%rs32, 0;
	st.global.u8 	[%rd10], %rs32;
$L__BB6_48:
	add.s32 	%r1043, %r1043, 4;
	setp.lt.s32 	%p133, %r1043, %r4;
	@%p133 bra 	$L__BB6_28;
	bra.uni 	$L__BB6_252;
$L__BB6_49:
	st.global.u32 	[%rd12], %r11;
	mov.b16 	%rs14, 0;
	st.global.u8 	[%rd11], %rs14;
$L__BB6_50:
	add.s32 	%r1047, %r1047, 1;
	add.s32 	%r1045, %r1045, 1;
	setp.ne.s32 	%p100, %r1045, 0;
	@%p100 bra 	$L__BB6_7;
$L__BB6_51:
	sub.s32 	%r1015, %r3, %r29;
	setp.gt.u32 	%p101, %r1015, -4;
	@%p101 bra 	$L__BB6_252;
	add.s64 	%rd13, %rd2, 8;
	add.s64 	%rd14, %rd1, 3;
$L__BB6_53:
	cvt.s64.s32 	%rd70, %r1047;
	mul.wide.s32 	%rd71, %r1047, 4;
	add.s64 	%rd15, %rd13, %rd71;
	add.s64 	%rd16, %rd14, %rd70;
	ld.global.u32 	%r39, [%rd15+-8];
	abs.s32 	%r1016, %r39;
	cvt.rn.f32.s32 	%f40, %r1016;
	setp.gt.f32 	%p102, %f40, %f2;
	@%p102 bra 	$L__BB6_57;
	setp.eq.s32 	%p103, %r39, -128;
	@%p103 bra 	$L__BB6_57;
	setp.eq.s32 	%p104, %r39, 127;
	@%p104 bra 	$L__BB6_57;
	mov.b16 	%rs15, 1;
	st.global.u8 	[%rd16+-3], %rs15;
	bra.uni 	$L__BB6_58;
$L__BB6_57:
	st.global.u32 	[%rd15+-8], %r11;
	mov.b16 	%rs16, 0;
	st.global.u8 	[%rd16+-3], %rs16;
$L__BB6_58:
	ld.global.u32 	%r40, [%rd15+-4];
	abs.s32 	%r1017, %r40;
	cvt.rn.f32.s32 	%f41, %r1017;
	setp.gt.f32 	%p105, %f41, %f2;
	@%p105 bra 	$L__BB6_62;
	setp.eq.s32 	%p106, %r40, -128;
	@%p106 bra 	$L__BB6_62;
	setp.eq.s32 	%p107, %r40, 127;
	@%p107 bra 	$L__BB6_62;
	mov.b16 	%rs17, 1;
	st.global.u8 	[%rd16+-2], %rs17;
	bra.uni 	$L__BB6_63;
$L__BB6_62:
	st.global.u32 	[%rd15+-4], %r11;
	mov.b16 	%rs18, 0;
	st.global.u8 	[%rd16+-2], %rs18;
$L__BB6_63:
	ld.global.u32 	%r41, [%rd15];
	abs.s32 	%r1018, %r41;
	cvt.rn.f32.s32 	%f42, %r1018;
	setp.gt.f32 	%p108, %f42, %f2;
	@%p108 bra 	$L__BB6_67;
	setp.eq.s32 	%p109, %r41, -128;
	@%p109 bra 	$L__BB6_67;
	setp.eq.s32 	%p110, %r41, 127;
	@%p110 bra 	$L__BB6_67;
	mov.b16 	%rs19, 1;
	st.global.u8 	[%rd16+-1], %rs19;
	bra.uni 	$L__BB6_68;
$L__BB6_67:
	st.global.u32 	[%rd15], %r11;
	mov.b16 	%rs20, 0;
	st.global.u8 	[%rd16+-1], %rs20;
$L__BB6_68:
	ld.global.u32 	%r42, [%rd15+4];
	abs.s32 	%r1019, %r42;
	cvt.rn.f32.s32 	%f43, %r1019;
	setp.gt.f32 	%p111, %f43, %f2;
	@%p111 bra 	$L__BB6_72;
	setp.eq.s32 	%p112, %r42, -128;
	@%p112 bra 	$L__BB6_72;
	setp.eq.s32 	%p113, %r42, 127;
	@%p113 bra 	$L__BB6_72;
	mov.b16 	%rs21, 1;
	st.global.u8 	[%rd16], %rs21;
	bra.uni 	$L__BB6_73;
$L__BB6_72:
	st.global.u32 	[%rd15+4], %r11;
	mov.b16 	%rs22, 0;
	st.global.u8 	[%rd16], %rs22;
$L__BB6_73:
	add.s32 	%r1047, %r1047, 4;
	setp.lt.s32 	%p114, %r1047, %r4;
	@%p114 bra 	$L__BB6_53;
	bra.uni 	$L__BB6_252;
$L__BB6_74:
	sub.s32 	%r46, %r1049, %r3;
	st.local.v2.u32 	[%rd3], {%r7, %r8};
	st.local.v2.u32 	[%rd3+8], {%r9, %r13};
	st.local.v2.u32 	[%rd3+16], {%r12, %r10};
	setp.eq.s32 	%p31, %r46, 0;
	mov.u32 	%r1158, %r10;
	mov.u32 	%r1161, %r9;
	mov.u32 	%r1162, %r8;
	@%p31 bra 	$L__BB6_188;
	cvt.s64.s32 	%rd81, %r46;
	mov.b32 	%r1053, 0;
	mov.u32 	%r1158, %r10;
	mov.u32 	%r1161, %r9;
	mov.u32 	%r1162, %r8;
$L__BB6_76:
	mov.u64 	%rd18, %rd81;
	and.b64  	%rd19, %rd18, 3;
	setp.eq.s64 	%p32, %rd19, 0;
	@%p32 bra 	$L__BB6_187;
	mul.wide.u32 	%rd53, %r1053, 3200;
	add.s64 	%rd24, %rd54, %rd53;
	mov.b32 	%r1158, 0;
	mov.u32 	%r1061, %r1158;
	mov.u32 	%r1062, %r1158;
	mov.u32 	%r1161, %r1158;
	mov.u32 	%r1162, %r1158;
	mov.u32 	%r1059, %r1158;
$L__BB6_78:
	mul.wide.u32 	%rd55, %r1059, 4;
	add.s64 	%rd56, %rd3, %rd55;
	ld.local.u32 	%r57, [%rd56+4];
	shl.b32 	%r58, %r1059, 5;
	mov.b32 	%r1065, 0;
$L__BB6_79:
	.pragma "nounroll";
	shr.u32 	%r639, %r57, %r1065;
	and.b32  	%r640, %r639, 1;
	setp.eq.b32 	%p33, %r640, 1;
	add.s32 	%r641, %r58, %r1065;
	mul.lo.s32 	%r642, %r641, 5;
	mul.wide.u32 	%rd57, %r642, 4;
	add.s64 	%rd20, %rd24, %rd57;
	@%p33 bra 	$L__BB6_190;
$L__BB6_80:
	and.b32  	%r649, %r639, 2;
	setp.eq.s32 	%p34, %r649, 0;
	@%p34 bra 	$L__BB6_82;
	ld.global.u32 	%r650, [%rd20+20];
	xor.b32  	%r1162, %r1162, %r650;
	ld.global.u32 	%r651, [%rd20+24];
	xor.b32  	%r1161, %r1161, %r651;
	ld.global.u32 	%r652, [%rd20+28];
	xor.b32  	%r1062, %r1062, %r652;
	ld.global.u32 	%r653, [%rd20+32];
	xor.b32  	%r1061, %r1061, %r653;
	ld.global.u32 	%r654, [%rd20+36];
	xor.b32  	%r1158, %r1158, %r654;
$L__BB6_82:
	and.b32  	%r656, %r639, 4;
	setp.eq.s32 	%p35, %r656, 0;
	@%p35 bra 	$L__BB6_84;
	ld.global.u32 	%r657, [%rd20+40];
	xor.b32  	%r1162, %r1162, %r657;
	ld.global.u32 	%r658, [%rd20+44];
	xor.b32  	%r1161, %r1161, %r658;
	ld.global.u32 	%r659, [%rd20+48];
	xor.b32  	%r1062, %r1062, %r659;
	ld.global.u32 	%r660, [%rd20+52];
	xor.b32  	%r1061, %r1061, %r660;
	ld.global.u32 	%r661, [%rd20+56];
	xor.b32  	%r1158, %r1158, %r661;
$L__BB6_84:
	and.b32  	%r663, %r639, 8;
	setp.eq.s32 	%p36, %r663, 0;
	@%p36 bra 	$L__BB6_86;
	ld.global.u32 	%r664, [%rd20+60];
	xor.b32  	%r1162, %r1162, %r664;
	ld.global.u32 	%r665, [%rd20+64];
	xor.b32  	%r1161, %r1161, %r665;
	ld.global.u32 	%r666, [%rd20+68];
	xor.b32  	%r1062, %r1062, %r666;
	ld.global.u32 	%r667, [%rd20+72];
	xor.b32  	%r1061, %r1061, %r667;
	ld.global.u32 	%r668, [%rd20+76];
	xor.b32  	%r1158, %r1158, %r668;
$L__BB6_86:
	and.b32  	%r670, %r639, 16;
	setp.eq.s32 	%p37, %r670, 0;
	@%p37 bra 	$L__BB6_88;
	ld.global.u32 	%r671, [%rd20+80];
	xor.b32  	%r1162, %r1162, %r671;
	ld.global.u32 	%r672, [%rd20+84];
	xor.b32  	%r1161, %r1161, %r672;
	ld.global.u32 	%r673, [%rd20+88];
	xor.b32  	%r1062, %r1062, %r673;
	ld.global.u32 	%r674, [%rd20+92];
	xor.b32  	%r1061, %r1061, %r674;
	ld.global.u32 	%r675, [%rd20+96];
	xor.b32  	%r1158, %r1158, %r675;
$L__BB6_88:
	and.b32  	%r677, %r639, 32;
	setp.eq.s32 	%p38, %r677, 0;
	@%p38 bra 	$L__BB6_90;
	ld.global.u32 	%r678, [%rd20+100];
	xor.b32  	%r1162, %r1162, %r678;
	ld.global.u32 	%r679, [%rd20+104];
	xor.b32  	%r1161, %r1161, %r679;
	ld.global.u32 	%r680, [%rd20+108];
	xor.b32  	%r1062, %r1062, %r680;
	ld.global.u32 	%r681, [%rd20+112];
	xor.b32  	%r1061, %r1061, %r681;
	ld.global.u32 	%r682, [%rd20+116];
	xor.b32  	%r1158, %r1158, %r682;
$L__BB6_90:
	and.b32  	%r684, %r639, 64;
	setp.eq.s32 	%p39, %r684, 0;
	@%p39 bra 	$L__BB6_92;
	ld.global.u32 	%r685, [%rd20+120];
	xor.b32  	%r1162, %r1162, %r685;
	ld.global.u32 	%r686, [%rd20+124];
	xor.b32  	%r1161, %r1161, %r686;
	ld.global.u32 	%r687, [%rd20+128];
	xor.b32  	%r1062, %r1062, %r687;
	ld.global.u32 	%r688, [%rd20+132];
	xor.b32  	%r1061, %r1061, %r688;
	ld.global.u32 	%r689, [%rd20+136];
	xor.b32  	%r1158, %r1158, %r689;
$L__BB6_92:
	and.b32  	%r691, %r639, 128;
	setp.eq.s32 	%p40, %r691, 0;
	@%p40 bra 	$L__BB6_94;
	ld.global.u32 	%r692, [%rd20+140];
	xor.b32  	%r1162, %r1162, %r692;
	ld.global.u32 	%r693, [%rd20+144];
	xor.b32  	%r1161, %r1161, %r693;
	ld.global.u32 	%r694, [%rd20+148];
	xor.b32  	%r1062, %r1062, %r694;
	ld.global.u32 	%r695, [%rd20+152];
	xor.b32  	%r1061, %r1061, %r695;
	ld.global.u32 	%r696, [%rd20+156];
	xor.b32  	%r1158, %r1158, %r696;
$L__BB6_94:
	and.b32  	%r698, %r639, 256;
	setp.eq.s32 	%p41, %r698, 0;
	@%p41 bra 	$L__BB6_96;
	ld.global.u32 	%r699, [%rd20+160];
	xor.b32  	%r1162, %r1162, %r699;
	ld.global.u32 	%r700, [%rd20+164];
	xor.b32  	%r1161, %r1161, %r700;
	ld.global.u32 	%r701, [%rd20+168];
	xor.b32  	%r1062, %r1062, %r701;
	ld.global.u32 	%r702, [%rd20+172];
	xor.b32  	%r1061, %r1061, %r702;
	ld.global.u32 	%r703, [%rd20+176];
	xor.b32  	%r1158, %r1158, %r703;
$L__BB6_96:
	and.b32  	%r705, %r639, 512;
	setp.eq.s32 	%p42, %r705, 0;
	@%p42 bra 	$L__BB6_98;
	ld.global.u32 	%r706, [%rd20+180];
	xor.b32  	%r1162, %r1162, %r706;
	ld.global.u32 	%r707, [%rd20+184];
	xor.b32  	%r1161, %r1161, %r707;
	ld.global.u32 	%r708, [%rd20+188];
	xor.b32  	%r1062, %r1062, %r708;
	ld.global.u32 	%r709, [%rd20+192];
	xor.b32  	%r1061, %r1061, %r709;
	ld.global.u32 	%r710, [%rd20+196];
	xor.b32  	%r1158, %r1158, %r710;
$L__BB6_98:
	and.b32  	%r712, %r639, 1024;
	setp.eq.s32 	%p43, %r712, 0;
	@%p43 bra 	$L__BB6_100;
	ld.global.u32 	%r713, [%rd20+200];
	xor.b32  	%r1162, %r1162, %r713;
	ld.global.u32 	%r714, [%rd20+204];
	xor.b32  	%r1161, %r1161, %r714;
	ld.global.u32 	%r715, [%rd20+208];
	xor.b32  	%r1062, %r1062, %r715;
	ld.global.u32 	%r716, [%rd20+212];
	xor.b32  	%r1061, %r1061, %r716;
	ld.global.u32 	%r717, [%rd20+216];
	xor.b32  	%r1158, %r1158, %r717;
$L__BB6_100:
	and.b32  	%r719, %r639, 2048;
	setp.eq.s32 	%p44, %r719, 0;
	@%p44 bra 	$L__BB6_102;
	ld.global.u32 	%r720, [%rd20+220];
	xor.b32  	%r1162, %r1162, %r720;
	ld.global.u32 	%r721, [%rd20+224];
	xor.b32  	%r1161, %r1161, %r721;
	ld.global.u32 	%r722, [%rd20+228];
	xor.b32  	%r1062, %r1062, %r722;
	ld.global.u32 	%r723, [%rd20+232];
	xor.b32  	%r1061, %r1061, %r723;
	ld.global.u32 	%r724, [%rd20+236];
	xor.b32  	%r1158, %r1158, %r724;
$L__BB6_102:
	and.b32  	%r726, %r639, 4096;
	setp.eq.s32 	%p45, %r726, 0;
	@%p45 bra 	$L__BB6_104;
	ld.global.u32 	%r727, [%rd20+240];
	xor.b32  	%r1162, %r1162, %r727;
	ld.global.u32 	%r728, [%rd20+244];
	xor.b32  	%r1161, %r1161, %r728;
	ld.global.u32 	%r729, [%rd20+248];
	xor.b32  	%r1062, %r1062, %r729;
	ld.global.u32 	%r730, [%rd20+252];
	xor.b32  	%r1061, %r1061, %r730;
	ld.global.u32 	%r731, [%rd20+256];
	xor.b32  	%r1158, %r1158, %r731;
$L__BB6_104:
	and.b32  	%r733, %r639, 8192;
	setp.eq.s32 	%p46, %r733, 0;
	@%p46 bra 	$L__BB6_106;
	ld.global.u32 	%r734, [%rd20+260];
	xor.b32  	%r1162, %r1162, %r734;
	ld.global.u32 	%r735, [%rd20+264];
	xor.b32  	%r1161, %r1161, %r735;
	ld.global.u32 	%r736, [%rd20+268];
	xor.b32  	%r1062, %r1062, %r736;
	ld.global.u32 	%r737, [%rd20+272];
	xor.b32  	%r1061, %r1061, %r737;
	ld.global.u32 	%r738, [%rd20+276];
	xor.b32  	%r1158, %r1158, %r738;
$L__BB6_106:
	and.b32  	%r740, %r639, 16384;
	setp.eq.s32 	%p47, %r740, 0;
	@%p47 bra 	$L__BB6_108;
	ld.global.u32 	%r741, [%rd20+280];
	xor.b32  	%r1162, %r1162, %r741;
	ld.global.u32 	%r742, [%rd20+284];
	xor.b32  	%r1161, %r1161, %r742;
	ld.global.u32 	%r743, [%rd20+288];
	xor.b32  	%r1062, %r1062, %r743;
	ld.global.u32 	%r744, [%rd20+292];
	xor.b32  	%r1061, %r1061, %r744;
	ld.global.u32 	%r745, [%rd20+296];
	xor.b32  	%r1158, %r1158, %r745;
$L__BB6_108:
	and.b32  	%r747, %r639, 32768;
	setp.eq.s32 	%p48, %r747, 0;
	@%p48 bra 	$L__BB6_110;
	ld.global.u32 	%r748, [%rd20+300];
	xor.b32  	%r1162, %r1162, %r748;
	ld.global.u32 	%r749, [%rd20+304];
	xor.b32  	%r1161, %r1161, %r749;
	ld.global.u32 	%r750, [%rd20+308];
	xor.b32  	%r1062, %r1062, %r750;
	ld.global.u32 	%r751, [%rd20+312];
	xor.b32  	%r1061, %r1061, %r751;
	ld.global.u32 	%r752, [%rd20+316];
	xor.b32  	%r1158, %r1158, %r752;
$L__BB6_110:
	add.s32 	%r1065, %r1065, 16;
	setp.ne.s32 	%p49, %r1065, 32;
	@%p49 bra 	$L__BB6_79;
	mad.lo.s32 	%r753, %r1059, -31, %r58;
	add.s32 	%r1059, %r753, 1;
	setp.eq.s32 	%p50, %r1059, 5;
	@%p50 bra 	$L__BB6_112;
	bra.uni 	$L__BB6_78;
$L__BB6_112:
	st.local.u32 	[%rd3+4], %r1162;
	st.local.v2.u32 	[%rd3+8], {%r1161, %r1062};
	st.local.v2.u32 	[%rd3+16], {%r1061, %r1158};
	setp.eq.s64 	%p51, %rd19, 1;
	@%p51 bra 	$L__BB6_187;
	mov.b32 	%r1158, 0;
	mov.u32 	%r1159, %r1158;
	mov.u32 	%r1160, %r1158;
	mov.u32 	%r1161, %r1158;
	mov.u32 	%r1162, %r1158;
	mov.u32 	%r1151, %r1158;
$L__BB6_114:
	mul.wide.u32 	%rd58, %r1151, 4;
	add.s64 	%rd59, %rd3, %rd58;
	ld.local.u32 	%r228, [%rd59+4];
	shl.b32 	%r229, %r1151, 5;
	mov.b32 	%r1157, 0;
$L__BB6_115:
	.pragma "nounroll";
	shr.u32 	%r756, %r228, %r1157;
	and.b32  	%r757, %r756, 1;
	setp.eq.b32 	%p52, %r757, 1;
	not.pred 	%p53, %p52;
	add.s32 	%r758, %r229, %r1157;
	mul.lo.s32 	%r759, %r758, 5;
	mul.wide.u32 	%rd60, %r759, 4;
	add.s64 	%rd21, %rd24, %rd60;
	@%p53 bra 	$L__BB6_117;
	ld.global.u32 	%r760, [%rd21];
	xor.b32  	%r1162, %r1162, %r760;
	ld.global.u32 	%r761, [%rd21+4];
	xor.b32  	%r1161, %r1161, %r761;
	ld.global.u32 	%r762, [%rd21+8];
	xor.b32  	%r1160, %r1160, %r762;
	ld.global.u32 	%r763, [%rd21+12];
	xor.b32  	%r1159, %r1159, %r763;
	ld.global.u32 	%r764, [%rd21+16];
	xor.b32  	%r1158, %r1158, %r764;
$L__BB6_117:
	and.b32  	%r766, %r756, 2;
	setp.eq.s32 	%p54, %r766, 0;
	@%p54 bra 	$L__BB6_119;
	ld.global.u32 	%r767, [%rd21+20];
	xor.b32  	%r1162, %r1162, %r767;
	ld.global.u32 	%r768, [%rd21+24];
	xor.b32  	%r1161, %r1161, %r768;
	ld.global.u32 	%r769, [%rd21+28];
	xor.b32  	%r1160, %r1160, %r769;
	ld.global.u32 	%r770, [%rd21+32];
	xor.b32  	%r1159, %r1159, %r770;
	ld.global.u32 	%r771, [%rd21+36];
	xor.b32  	%r1158, %r1158, %r771;
$L__BB6_119:
	and.b32  	%r773, %r756, 4;
	setp.eq.s32 	%p55, %r773, 0;
	@%p55 bra 	$L__BB6_121;
	ld.global.u32 	%r774, [%rd21+40];
	xor.b32  	%r1162, %r1162, %r774;
	ld.global.u32 	%r775, [%rd21+44];
	xor.b32  	%r1161, %r1161, %r775;
	ld.global.u32 	%r776, [%rd21+48];
	xor.b32  	%r1160, %r1160, %r776;
	ld.global.u32 	%r777, [%rd21+52];
	xor.b32  	%r1159, %r1159, %r777;
	ld.global.u32 	%r778, [%rd21+56];
	xor.b32  	%r1158, %r1158, %r778;
$L__BB6_121:
	and.b32  	%r780, %r756, 8;
	setp.eq.s32 	%p56, %r780, 0;
	@%p56 bra 	$L__BB6_123;
	ld.global.u32 	%r781, [%rd21+60];
	xor.b32  	%r1162, %r1162, %r781;
	ld.global.u32 	%r782, [%rd21+64];
	xor.b32  	%r1161, %r1161, %r782;
	ld.global.u32 	%r783, [%rd21+68];
	xor.b32  	%r1160, %r1160, %r783;
	ld.global.u32 	%r784, [%rd21+72];
	xor.b32  	%r1159, %r1159, %r784;
	ld.global.u32 	%r785, [%rd21+76];
	xor.b32  	%r1158, %r1158, %r785;
$L__BB6_123:
	and.b32  	%r787, %r756, 16;
	setp.eq.s32 	%p57, %r787, 0;
	@%p57 bra 	$L__BB6_125;
	ld.global.u32 	%r788, [%rd21+80];
	xor.b32  	%r1162, %r1162, %r788;
	ld.global.u32 	%r789, [%rd21+84];
	xor.b32  	%r1161, %r1161, %r789;
	ld.global.u32 	%r790, [%rd21+88];
	xor.b32  	%r1160, %r1160, %r790;
	ld.global.u32 	%r791, [%rd21+92];
	xor.b32  	%r1159, %r1159, %r791;
	ld.global.u32 	%r792, [%rd21+96];
	xor.b32  	%r1158, %r1158, %r792;
$L__BB6_125:
	and.b32  	%r794, %r756, 32;
	setp.eq.s32 	%p58, %r794, 0;
	@%p58 bra 	$L__BB6_127;
	ld.global.u32 	%r795, [%rd21+100];
	xor.b32  	%r1162, %r1162, %r795;
	ld.global.u32 	%r796, [%rd21+104];
	xor.b32  	%r1161, %r1161, %r796;
	ld.global.u32 	%r797, [%rd21+108];
	xor.b32  	%r1160, %r1160, %r797;
	ld.global.u32 	%r798, [%rd21+112];
	xor.b32  	%r1159, %r1159, %r798;
	ld.global.u32 	%r799, [%rd21+116];
	xor.b32  	%r1158, %r1158, %r799;
$L__BB6_127:
	and.b32  	%r801, %r756, 64;
	setp.eq.s32 	%p59, %r801, 0;
	@%p59 bra 	$L__BB6_129;
	ld.global.u32 	%r802, [%rd21+120];
	xor.b32  	%r1162, %r1162, %r802;
	ld.global.u32 	%r803, [%rd21+124];
	xor.b32  	%r1161, %r1161, %r803;
	ld.global.u32 	%r804, [%rd21+128];
	xor.b32  	%r1160, %r1160, %r804;
	ld.global.u32 	%r805, [%rd21+132];
	xor.b32  	%r1159, %r1159, %r805;
	ld.global.u32 	%r806, [%rd21+136];
	xor.b32  	%r1158, %r1158, %r806;
$L__BB6_129:
	and.b32  	%r808, %r756, 128;
	setp.eq.s32 	%p60, %r808, 0;
	@%p60 bra 	$L__BB6_131;
	ld.global.u32 	%r809, [%rd21+140];
	xor.b32  	%r1162, %r1162, %r809;
	ld.global.u32 	%r810, [%rd21+144];
	xor.b32  	%r1161, %r1161, %r810;
	ld.global.u32 	%r811, [%rd21+148];
	xor.b32  	%r1160, %r1160, %r811;
	ld.global.u32 	%r812, [%rd21+152];
	xor.b32  	%r1159, %r1159, %r812;
	ld.global.u32 	%r813, [%rd21+156];
	xor.b32  	%r1158, %r1158, %r813;
$L__BB6_131:
	and.b32  	%r815, %r756, 256;
	setp.eq.s32 	%p61, %r815, 0;
	@%p61 bra 	$L__BB6_133;
	ld.global.u32 	%r816, [%rd21+160];
	xor.b32  	%r1162, %r1162, %r816;
	ld.global.u32 	%r817, [%rd21+164];
	xor.b32  	%r1161, %r1161, %r817;
	ld.global.u32 	%r818, [%rd21+168];
	xor.b32  	%r1160, %r1160, %r818;
	ld.global.u32 	%r819, [%rd21+172];
	xor.b32  	%r1159, %r1159, %r819;
	ld.global.u32 	%r820, [%rd21+176];
	xor.b32  	%r1158, %r1158, %r820;
$L__BB6_133:
	and.b32  	%r822, %r756, 512;
	setp.eq.s32 	%p62, %r822, 0;
	@%p62 bra 	$L__BB6_135;
	ld.global.u32 	%r823, [%rd21+180];
	xor.b32  	%r1162, %r1162, %r823;
	ld.global.u32 	%r824, [%rd21+184];
	xor.b32  	%r1161, %r1161, %r824;
	ld.global.u32 	%r825, [%rd21+188];
	xor.b32  	%r1160, %r1160, %r825;
	ld.global.u32 	%r826, [%rd21+192];
	xor.b32  	%r1159, %r1159, %r826;
	ld.global.u32 	%r827, [%rd21+196];
	xor.b32  	%r1158, %r1158, %r827;
$L__BB6_135:
	and.b32  	%r829, %r756, 1024;
	setp.eq.s32 	%p63, %r829, 0;
	@%p63 bra 	$L__BB6_137;
	ld.global.u32 	%r830, [%rd21+200];
	xor.b32  	%r1162, %r1162, %r830;
	ld.global.u32 	%r831, [%rd21+204];
	xor.b32  	%r1161, %r1161, %r831;
	ld.global.u32 	%r832, [%rd21+208];
	xor.b32  	%r1160, %r1160, %r832;
	ld.global.u32 	%r833, [%rd21+212];
	xor.b32  	%r1159, %r1159, %r833;
	ld.global.u32 	%r834, [%rd21+216];
	xor.b32  	%r1158, %r1158, %r834;
$L__BB6_137:
	and.b32  	%r836, %r756, 2048;
	setp.eq.s32 	%p64, %r836, 0;
	@%p64 bra 	$L__BB6_139;
	ld.global.u32 	%r837, [%rd21+220];
	xor.b32  	%r1162, %r1162, %r837;
	ld.global.u32 	%r838, [%rd21+224];
	xor.b32  	%r1161, %r1161, %r838;
	ld.global.u32 	%r839, [%rd21+228];
	xor.b32  	%r1160, %r1160, %r839;
	ld.global.u32 	%r840, [%rd21+232];
	xor.b32  	%r1159, %r1159, %r840;
	ld.global.u32 	%r841, [%rd21+236];
	xor.b32  	%r1158, %r1158, %r841;
$L__BB6_139:
	and.b32  	%r843, %r756, 4096;
	setp.eq.s32 	%p65, %r843, 0;
	@%p65 bra 	$L__BB6_141;
	ld.global.u32 	%r844, [%rd21+240];
	xor.b32  	%r1162, %r1162, %r844;
	ld.global.u32 	%r845, [%rd21+244];
	xor.b32  	%r1161, %r1161, %r845;
	ld.global.u32 	%r846, [%rd21+248];
	xor.b32  	%r1160, %r1160, %r846;
	ld.global.u32 	%r847, [%rd21+252];
	xor.b32  	%r1159, %r1159, %r847;
	ld.global.u32 	%r848, [%rd21+256];
	xor.b32  	%r1158, %r1158, %r848;
$L__BB6_141:
	and.b32  	%r850, %r756, 8192;
	setp.eq.s32 	%p66, %r850, 0;
	@%p66 bra 	$L__BB6_143;
	ld.global.u32 	%r851, [%rd21+260];
	xor.b32  	%r1162, %r1162, %r851;
	ld.global.u32 	%r852, [%rd21+264];
	xor.b32  	%r1161, %r1161, %r852;
	ld.global.u32 	%r853, [%rd21+268];
	xor.b32  	%r1160, %r1160, %r853;
	ld.global.u32 	%r854, [%rd21+272];
	xor.b32  	%r1159, %r1159, %r854;
	ld.global.u32 	%r855, [%rd21+276];
	xor.b32  	%r1158, %r1158, %r855;
$L__BB6_143:
	and.b32  	%r857, %r756, 16384;
	setp.eq.s32 	%p67, %r857, 0;
	@%p67 bra 	$L__BB6_145;
	ld.global.u32 	%r858, [%rd21+280];
	xor.b32  	%r1162, %r1162, %r858;
	ld.global.u32 	%r859, [%rd21+284];
	xor.b32  	%r1161, %r1161, %r859;
	ld.global.u32 	%r860, [%rd21+288];
	xor.b32  	%r1160, %r1160, %r860;
	ld.global.u32 	%r861, [%rd21+292];
	xor.b32  	%r1159, %r1159, %r861;
	ld.global.u32 	%r862, [%rd21+296];
	xor.b32  	%r1158, %r1158, %r862;
$L__BB6_145:
	and.b32  	%r864, %r756, 32768;
	setp.eq.s32 	%p68, %r864, 0;
	@%p68 bra 	$L__BB6_147;
	ld.global.u32 	%r865, [%rd21+300];
	xor.b32  	%r1162, %r1162, %r865;
	ld.global.u32 	%r866, [%rd21+304];
	xor.b32  	%r1161, %r1161, %r866;
	ld.global.u32 	%r867, [%rd21+308];
	xor.b32  	%r1160, %r1160, %r867;
	ld.global.u32 	%r868, [%rd21+312];
	xor.b32  	%r1159, %r1159, %r868;
	ld.global.u32 	%r869, [%rd21+316];
	xor.b32  	%r1158, %r1158, %r869;
$L__BB6_147:
	add.s32 	%r1157, %r1157, 16;
	setp.ne.s32 	%p69, %r1157, 32;
	@%p69 bra 	$L__BB6_115;
	mad.lo.s32 	%r870, %r1151, -31, %r229;
	add.s32 	%r1151, %r870, 1;
	setp.ne.s32 	%p70, %r1151, 5;
	@%p70 bra 	$L__BB6_114;
	st.local.u32 	[%rd3+4], %r1162;
	st.local.v2.u32 	[%rd3+8], {%r1161, %r1160};
	st.local.v2.u32 	[%rd3+16], {%r1159, %r1158};
	setp.ne.s64 	%p71, %rd19, 3;
	@%p71 bra 	$L__BB6_187;
	mov.b32 	%r1158, 0;
	mov.u32 	%r1251, %r1158;
	mov.u32 	%r1252, %r1158;
	mov.u32 	%r1161, %r1158;
	mov.u32 	%r1162, %r1158;
	mov.u32 	%r1243, %r1158;
$L__BB6_151:
	mul.wide.u32 	%rd61, %r1243, 4;
	add.s64 	%rd62, %rd3, %rd61;
	ld.local.u32 	%r404, [%rd62+4];
	shl.b32 	%r405, %r1243, 5;
	mov.b32 	%r1249, 0;
$L__BB6_152:
	.pragma "nounroll";
	shr.u32 	%r873, %r404, %r1249;
	and.b32  	%r874, %r873, 1;
	setp.eq.b32 	%p72, %r874, 1;
	not.pred 	%p73, %p72;
	add.s32 	%r875, %r405, %r1249;
	mul.lo.s32 	%r876, %r875, 5;
	mul.wide.u32 	%rd63, %r876, 4;
	add.s64 	%rd22, %rd24, %rd63;
	@%p73 bra 	$L__BB6_154;
	ld.global.u32 	%r877, [%rd22];
	xor.b32  	%r1162, %r1162, %r877;
	ld.global.u32 	%r878, [%rd22+4];
	xor.b32  	%r1161, %r1161, %r878;
	ld.global.u32 	%r879, [%rd22+8];
	xor.b32  	%r1252, %r1252, %r879;
	ld.global.u32 	%r880, [%rd22+12];
	xor.b32  	%r1251, %r1251, %r880;
	ld.global.u32 	%r881, [%rd22+16];
	xor.b32  	%r1158, %r1158, %r881;
$L__BB6_154:
	and.b32  	%r883, %r873, 2;
	setp.eq.s32 	%p74, %r883, 0;
	@%p74 bra 	$L__BB6_156;
	ld.global.u32 	%r884, [%rd22+20];
	xor.b32  	%r1162, %r1162, %r884;
	ld.global.u32 	%r885, [%rd22+24];
	xor.b32  	%r1161, %r1161, %r885;
	ld.global.u32 	%r886, [%rd22+28];
	xor.b32  	%r1252, %r1252, %r886;
	ld.global.u32 	%r887, [%rd22+32];
	xor.b32  	%r1251, %r1251, %r887;
	ld.global.u32 	%r888, [%rd22+36];
	xor.b32  	%r1158, %r1158, %r888;
$L__BB6_156:
	and.b32  	%r890, %r873, 4;
	setp.eq.s32 	%p75, %r890, 0;
	@%p75 bra 	$L__BB6_158;
	ld.global.u32 	%r891, [%rd22+40];
	xor.b32  	%r1162, %r1162, %r891;
	ld.global.u32 	%r892, [%rd22+44];
	xor.b32  	%r1161, %r1161, %r892;
	ld.global.u32 	%r893, [%rd22+48];
	xor.b32  	%r1252, %r1252, %r893;
	ld.global.u32 	%r894, [%rd22+52];
	xor.b32  	%r1251, %r1251, %r894;
	ld.global.u32 	%r895, [%rd22+56];
	xor.b32  	%r1158, %r1158, %r895;
$L__BB6_158:
	and.b32  	%r897, %r873, 8;
	setp.eq.s32 	%p76, %r897, 0;
	@%p76 bra 	$L__BB6_160;
	ld.global.u32 	%r898, [%rd22+60];
	xor.b32  	%r1162, %r1162, %r898;
	ld.global.u32 	%r899, [%rd22+64];
	xor.b32  	%r1161, %r1161, %r899;
	ld.global.u32 	%r900, [%rd22+68];
	xor.b32  	%r1252, %r1252, %r900;
	ld.global.u32 	%r901, [%rd22+72];
	xor.b32  	%r1251, %r1251, %r901;
	ld.global.u32 	%r902, [%rd22+76];
	xor.b32  	%r1158, %r1158, %r902;
$L__BB6_160:
	and.b32  	%r904, %r873, 16;
	setp.eq.s32 	%p77, %r904, 0;
	@%p77 bra 	$L__BB6_162;
	ld.global.u32 	%r905, [%rd22+80];
	xor.b32  	%r1162, %r1162, %r905;
	ld.global.u32 	%r906, [%rd22+84];
	xor.b32  	%r1161, %r1161, %r906;
	ld.global.u32 	%r907, [%rd22+88];
	xor.b32  	%r1252, %r1252, %r907;
	ld.global.u32 	%r908, [%rd22+92];
	xor.b32  	%r1251, %r1251, %r908;
	ld.global.u32 	%r909, [%rd22+96];
	xor.b32  	%r1158, %r1158, %r909;
$L__BB6_162:
	and.b32  	%r911, %r873, 32;
	setp.eq.s32 	%p78, %r911, 0;
	@%p78 bra 	$L__BB6_164;
	ld.global.u32 	%r912, [%rd22+100];
	xor.b32  	%r1162, %r1162, %r912;
	ld.global.u32 	%r913, [%rd22+104];
	xor.b32  	%r1161, %r1161, %r913;
	ld.global.u32 	%r914, [%rd22+108];
	xor.b32  	%r1252, %r1252, %r914;
	ld.global.u32 	%r915, [%rd22+112];
	xor.b32  	%r1251, %r1251, %r915;
	ld.global.u32 	%r916, [%rd22+116];
	xor.b32  	%r1158, %r1158, %r916;
$L__BB6_164:
	and.b32  	%r918, %r873, 64;
	setp.eq.s32 	%p79, %r918, 0;
	@%p79 bra 	$L__BB6_166;
	ld.global.u32 	%r919, [%rd22+120];
	xor.b32  	%r1162, %r1162, %r919;
	ld.global.u32 	%r920, [%rd22+124];
	xor.b32  	%r1161, %r1161, %r920;
	ld.global.u32 	%r921, [%rd22+128];
	xor.b32  	%r1252, %r1252, %r921;
	ld.global.u32 	%r922, [%rd22+132];
	xor.b32  	%r1251, %r1251, %r922;
	ld.global.u32 	%r923, [%rd22+136];
	xor.b32  	%r1158, %r1158, %r923;
$L__BB6_166:
	and.b32  	%r925, %r873, 128;
	setp.eq.s32 	%p80, %r925, 0;
	@%p80 bra 	$L__BB6_168;
	ld.global.u32 	%r926, [%rd22+140];
	xor.b32  	%r1162, %r1162, %r926;
	ld.global.u32 	%r927, [%rd22+144];
	xor.b32  	%r1161, %r1161, %r927;
	ld.global.u32 	%r928, [%rd22+148];
	xor.b32  	%r1252, %r1252, %r928;
	ld.global.u32 	%r929, [%rd22+152];
	xor.b32  	%r1251, %r1251, %r929;
	ld.global.u32 	%r930, [%rd22+156];
	xor.b32  	%r1158, %r1158, %r930;
$L__BB6_168:
	and.b32  	%r932, %r873, 256;
	setp.eq.s32 	%p81, %r932, 0;
	@%p81 bra 	$L__BB6_170;
	ld.global.u32 	%r933, [%rd22+160];
	xor.b32  	%r1162, %r1162, %r933;
	ld.global.u32 	%r934, [%rd22+164];
	xor.b32  	%r1161, %r1161, %r934;
	ld.global.u32 	%r935, [%rd22+168];
	xor.b32  	%r1252, %r1252, %r935;
	ld.global.u32 	%r936, [%rd22+172];
	xor.b32  	%r1251, %r1251, %r936;
	ld.global.u32 	%r937, [%rd22+176];
	xor.b32  	%r1158, %r1158, %r937;
$L__BB6_170:
	and.b32  	%r939, %r873, 512;
	setp.eq.s32 	%p82, %r939, 0;
	@%p82 bra 	$L__BB6_172;
	ld.global.u32 	%r940, [%rd22+180];
	xor.b32  	%r1162, %r1162, %r940;
	ld.global.u32 	%r941, [%rd22+184];
	xor.b32  	%r1161, %r1161, %r941;
	ld.global.u32 	%r942, [%rd22+188];
	xor.b32  	%r1252, %r1252, %r942;
	ld.global.u32 	%r943, [%rd22+192];
	xor.b32  	%r1251, %r1251, %r943;
	ld.global.u32 	%r944, [%rd22+196];
	xor.b32  	%r1158, %r1158, %r944;
$L__BB6_172:
	and.b32  	%r946, %r873, 1024;
	setp.eq.s32 	%p83, %r946, 0;
	@%p83 bra 	$L__BB6_174;
	ld.global.u32 	%r947, [%rd22+200];
	xor.b32  	%r1162, %r1162, %r947;
	ld.global.u32 	%r948, [%rd22+204];
	xor.b32  	%r1161, %r1161, %r948;
	ld.global.u32 	%r949, [%rd22+208];
	xor.b32  	%r1252, %r1252, %r949;
	ld.global.u32 	%r950, [%rd22+212];
	xor.b32  	%r1251, %r1251, %r950;
	ld.global.u32 	%r951, [%rd22+216];
	xor.b32  	%r1158, %r1158, %r951;
$L__BB6_174:
	and.b32  	%r953, %r873, 2048;
	setp.eq.s32 	%p84, %r953, 0;
	@%p84 bra 	$L__BB6_176;
	ld.global.u32 	%r954, [%rd22+220];
	xor.b32  	%r1162, %r1162, %r954;
	ld.global.u32 	%r955, [%rd22+224];
	xor.b32  	%r1161, %r1161, %r955;
	ld.global.u32 	%r956, [%rd22+228];
	xor.b32  	%r1252, %r1252, %r956;
	ld.global.u32 	%r957, [%rd22+232];
	xor.b32  	%r1251, %r1251, %r957;
	ld.global.u32 	%r958, [%rd22+236];
	xor.b32  	%r1158, %r1158, %r958;
$L__BB6_176:
	and.b32  	%r960, %r873, 4096;
	setp.eq.s32 	%p85, %r960, 0;
	@%p85 bra 	$L__BB6_178;
	ld.global.u32 	%r961, [%rd22+240];
	xor.b32  	%r1162, %r1162, %r961;
	ld.global.u32 	%r962, [%rd22+244];
	xor.b32  	%r1161, %r1161, %r962;
	ld.global.u32 	%r963, [%rd22+248];
	xor.b32  	%r1252, %r1252, %r963;
	ld.global.u32 	%r964, [%rd22+252];
	xor.b32  	%r1251, %r1251, %r964;
	ld.global.u32 	%r965, [%rd22+256];
	xor.b32  	%r1158, %r1158, %r965;
$L__BB6_178:
	and.b32  	%r967, %r873, 8192;
	setp.eq.s32 	%p86, %r967, 0;
	@%p86 bra 	$L__BB6_180;
	ld.global.u32 	%r968, [%rd22+260];
	xor.b32  	%r1162, %r1162, %r968;
	ld.global.u32 	%r969, [%rd22+264];
	xor.b32  	%r1161, %r1161, %r969;
	ld.global.u32 	%r970, [%rd22+268];
	xor.b32  	%r1252, %r1252, %r970;
	ld.global.u32 	%r971, [%rd22+272];
	xor.b32  	%r1251, %r1251, %r971;
	ld.global.u32 	%r972, [%rd22+276];
	xor.b32  	%r1158, %r1158, %r972;
$L__BB6_180:
	and.b32  	%r974, %r873, 16384;
	setp.eq.s32 	%p87, %r974, 0;
	@%p87 bra 	$L__BB6_182;
	ld.global.u32 	%r975, [%rd22+280];
	xor.b32  	%r1162, %r1162, %r975;
	ld.global.u32 	%r976, [%rd22+284];
	xor.b32  	%r1161, %r1161, %r976;
	ld.global.u32 	%r977, [%rd22+288];
	xor.b32  	%r1252, %r1252, %r977;
	ld.global.u32 	%r978, [%rd22+292];
	xor.b32  	%r1251, %r1251, %r978;
	ld.global.u32 	%r979, [%rd22+296];
	xor.b32  	%r1158, %r1158, %r979;
$L__BB6_182:
	and.b32  	%r981, %r873, 32768;
	setp.eq.s32 	%p88, %r981, 0;
	@%p88 bra 	$L__BB6_184;
	ld.global.u32 	%r982, [%rd22+300];
	xor.b32  	%r1162, %r1162, %r982;
	ld.global.u32 	%r983, [%rd22+304];
	xor.b32  	%r1161, %r1161, %r983;
	ld.global.u32 	%r984, [%rd22+308];
	xor.b32  	%r1252, %r1252, %r984;
	ld.global.u32 	%r985, [%rd22+312];
	xor.b32  	%r1251, %r1251, %r985;
	ld.global.u32 	%r986, [%rd22+316];
	xor.b32  	%r1158, %r1158, %r986;
$L__BB6_184:
	add.s32 	%r1249, %r1249, 16;
	setp.ne.s32 	%p89, %r1249, 32;
	@%p89 bra 	$L__BB6_152;
	mad.lo.s32 	%r987, %r1243, -31, %r405;
	add.s32 	%r1243, %r987, 1;
	setp.ne.s32 	%p90, %r1243, 5;
	@%p90 bra 	$L__BB6_151;
	st.local.u32 	[%rd3+4], %r1162;
	st.local.v2.u32 	[%rd3+8], {%r1161, %r1252};
	st.local.v2.u32 	[%rd3+16], {%r1251, %r1158};
$L__BB6_187:
	shr.u64 	%rd81, %rd18, 2;
	add.s32 	%r1053, %r1053, 1;
	setp.gt.u64 	%p91, %rd18, 3;
	@%p91 bra 	$L__BB6_76;
$L__BB6_188:
	cvt.s64.s32 	%rd64, %r1049;
	mad.lo.s32 	%r988, %r46, 362437, %r7;
	shr.u32 	%r989, %r1162, 2;
	xor.b32  	%r990, %r989, %r1162;
	shl.b32 	%r991, %r1158, 4;
	shl.b32 	%r992, %r990, 1;
	xor.b32  	%r993, %r992, %r991;
	xor.b32  	%r994, %r993, %r990;
	xor.b32  	%r995, %r994, %r1158;
	add.s32 	%r996, %r988, %r995;
	add.s32 	%r997, %r996, 362437;
	shr.u32 	%r998, %r1161, 2;
	xor.b32  	%r999, %r998, %r1161;
	shl.b32 	%r1000, %r995, 4;
	shl.b32 	%r1001, %r999, 1;
	xor.b32  	%r1002, %r1001, %r1000;
	xor.b32  	%r1003, %r1002, %r999;
	xor.b32  	%r1004, %r1003, %r995;
	add.s32 	%r1005, %r988, %r1004;
	add.s32 	%r1006, %r1005, 724874;
	cvt.rn.f32.u32 	%f10, %r997;
	fma.rn.f32 	%f11, %f10, 0f2F800000, 0f2F000000;
	cvt.rn.f32.u32 	%f12, %r1006;
	fma.rn.f32 	%f13, %f12, 0f30C90FDB, 0f30490FDB;
	setp.lt.f32 	%p92, %f11, 0f00800000;
	mul.f32 	%f14, %f11, 0f4B000000;
	selp.f32 	%f15, %f14, %f11, %p92;
	selp.f32 	%f16, 0fC1B80000, 0f00000000, %p92;
	mov.b32 	%r1007, %f15;
	add.s32 	%r1008, %r1007, -1059760811;
	and.b32  	%r1009, %r1008, -8388608;
	sub.s32 	%r1010, %r1007, %r1009;
	mov.b32 	%f17, %r1010;
	cvt.rn.f32.s32 	%f18, %r1009;
	fma.rn.f32 	%f19, %f18, 0f34000000, %f16;
	add.f32 	%f20, %f17, 0fBF800000;
	fma.rn.f32 	%f21, %f20, 0fBE055027, 0f3E1039F6;
	fma.rn.f32 	%f22, %f21, %f20, 0fBDF8CDCC;
	fma.rn.f32 	%f23, %f22, %f20, 0f3E0F2955;
	fma.rn.f32 	%f24, %f23, %f20, 0fBE2AD8B9;
	fma.rn.f32 	%f25, %f24, %f20, 0f3E4CED0B;
	fma.rn.f32 	%f26, %f25, %f20, 0fBE7FFF22;
	fma.rn.f32 	%f27, %f26, %f20, 0f3EAAAA78;
	fma.rn.f32 	%f28, %f27, %f20, 0fBF000000;
	mul.f32 	%f29, %f20, %f28;
	fma.rn.f32 	%f30, %f29, %f20, %f20;
	fma.rn.f32 	%f31, %f19, 0f3F317218, %f30;
	setp.gt.u32 	%p93, %r1007, 2139095039;
	fma.rn.f32 	%f32, %f15, 0f7F800000, 0f7F800000;
	selp.f32 	%f33, %f32, %f31, %p93;
	setp.eq.f32 	%p94, %f15, 0f00000000;
	mul.f32 	%f34, %f33, 0fC0000000;
	selp.f32 	%f35, 0f7F800000, %f34, %p94;
	sqrt.rn.f32 	%f36, %f35;
	sin.approx.f32 	%f37, %f13;
	mul.f32 	%f38, %f36, %f37;
	cvt.f64.f32 	%fd5, %f38;
	fma.rn.f64 	%fd8, %fd7, %fd5, 0d0000000000000000;
	cvt.rni.f64.f64 	%fd9, %fd8;
	cvt.rzi.s32.f64 	%r1011, %fd9;
	mul.wide.s32 	%rd65, %r1049, 4;
	add.s64 	%rd66, %rd2, %rd65;
	st.global.u32 	[%rd66], %r1011;
	add.s64 	%rd67, %rd1, %rd64;
	mov.b16 	%rs12, 0;
	st.global.u8 	[%rd67], %rs12;
$L__BB6_189:
	add.s32 	%r1049, %r1049, 1;
	setp.lt.s32 	%p95, %r1049, %r4;
	@%p95 bra 	$L__BB6_14;
	bra.uni 	$L__BB6_252;
$L__BB6_190:
	ld.global.u32 	%r643, [%rd20];
	xor.b32  	%r1162, %r1162, %r643;
	ld.global.u32 	%r644, [%rd20+4];
	xor.b32  	%r1161, %r1161, %r644;
	ld.global.u32 	%r645, [%rd20+8];
	xor.b32  	%r1062, %r1062, %r645;
	ld.global.u32 	%r646, [%rd20+12];
	xor.b32  	%r1061, %r1061, %r646;
	ld.global.u32 	%r647, [%rd20+16];
	xor.b32  	%r1158, %r1158, %r647;
	bra.uni 	$L__BB6_80;
$L__BB6_191:
	add.s32 	%r626, %r3, 1;
	max.s32 	%r587, %r4, %r626;
	sub.s32 	%r627, %r587, %r3;
	and.b32  	%r588, %r627, 3;
	setp.eq.s32 	%p9, %r588, 0;
	mov.u32 	%r1338, %r3;
	@%p9 bra 	$L__BB6_199;
	mov.b32 	%r1337, 0;
	mov.u32 	%r1338, %r3;
$L__BB6_193:
	.pragma "nounroll";
	mul.wide.s32 	%rd42, %r1338, 4;
	add.s64 	%rd25, %rd2, %rd42;
	ld.global.u32 	%r591, [%rd25];
	abs.s32 	%r629, %r591;
	cvt.rn.f32.s32 	%f4, %r629;
	setp.gt.f32 	%p10, %f4, %f2;
	@%p10 bra 	$L__BB6_197;
	setp.eq.s32 	%p11, %r591, -128;
	@%p11 bra 	$L__BB6_197;
	setp.eq.s32 	%p12, %r591, 127;
	@%p12 bra 	$L__BB6_197;
	cvt.s64.s32 	%rd43, %r1338;
	add.s64 	%rd44, %rd1, %rd43;
	mov.b16 	%rs1, 1;
	st.global.u8 	[%rd44], %rs1;
	bra.uni 	$L__BB6_198;
$L__BB6_197:
	cvt.s64.s32 	%rd45, %r1338;
	st.global.u32 	[%rd25], %r5;
	add.s64 	%rd46, %rd1, %rd45;
	mov.b16 	%rs2, 0;
	st.global.u8 	[%rd46], %rs2;
$L__BB6_198:
	add.s32 	%r1338, %r1338, 1;
	add.s32 	%r1337, %r1337, 1;
	setp.ne.s32 	%p13, %r1337, %r588;
	@%p13 bra 	$L__BB6_193;
$L__BB6_199:
	sub.s32 	%r630, %r3, %r587;
	setp.gt.u32 	%p14, %r630, -4;
	@%p14 bra 	$L__BB6_252;
$L__BB6_200:
	cvt.s64.s32 	%rd47, %r1338;
	mul.wide.s32 	%rd48, %r1338, 4;
	add.s64 	%rd26, %rd2, %rd48;
	ld.global.u32 	%r596, [%rd26];
	abs.s32 	%r631, %r596;
	cvt.rn.f32.s32 	%f5, %r631;
	setp.gt.f32 	%p15, %f5, %f2;
	add.s64 	%rd27, %rd1, %rd47;
	@%p15 bra 	$L__BB6_204;
	setp.eq.s32 	%p16, %r596, -128;
	@%p16 bra 	$L__BB6_204;
	setp.eq.s32 	%p17, %r596, 127;
	@%p17 bra 	$L__BB6_204;
	mov.b16 	%rs3, 1;
	st.global.u8 	[%rd27], %rs3;
	bra.uni 	$L__BB6_205;
$L__BB6_204:
	st.global.u32 	[%rd26], %r5;
	mov.b16 	%rs4, 0;
	st.global.u8 	[%rd27], %rs4;
$L__BB6_205:
	ld.global.u32 	%r597, [%rd26+4];
	abs.s32 	%r632, %r597;
	cvt.rn.f32.s32 	%f6, %r632;
	setp.gt.f32 	%p18, %f6, %f2;
	@%p18 bra 	$L__BB6_209;
	setp.eq.s32 	%p19, %r597, -128;
	@%p19 bra 	$L__BB6_209;
	setp.eq.s32 	%p20, %r597, 127;
	@%p20 bra 	$L__BB6_209;
	mov.b16 	%rs5, 1;
	st.global.u8 	[%rd27+1], %rs5;
	bra.uni 	$L__BB6_210;
$L__BB6_209:
	st.global.u32 	[%rd26+4], %r5;
	mov.b16 	%rs6, 0;
	st.global.u8 	[%rd27+1], %rs6;
$L__BB6_210:
	ld.global.u32 	%r598, [%rd26+8];
	abs.s32 	%r633, %r598;
	cvt.rn.f32.s32 	%f7, %r633;
	setp.gt.f32 	%p21, %f7, %f2;
	@%p21 bra 	$L__BB6_214;
	setp.eq.s32 	%p22, %r598, -128;
	@%p22 bra 	$L__BB6_214;
	setp.eq.s32 	%p23, %r598, 127;
	@%p23 bra 	$L__BB6_214;
	mov.b16 	%rs7, 1;
	st.global.u8 	[%rd27+2], %rs7;
	bra.uni 	$L__BB6_215;
$L__BB6_214:
	st.global.u32 	[%rd26+8], %r5;
	mov.b16 	%rs8, 0;
	st.global.u8 	[%rd27+2], %rs8;
$L__BB6_215:
	ld.global.u32 	%r599, [%rd26+12];
	abs.s32 	%r634, %r599;
	cvt.rn.f32.s32 	%f8, %r634;
	setp.gt.f32 	%p24, %f8, %f2;
	@%p24 bra 	$L__BB6_219;
	setp.eq.s32 	%p25, %r599, -128;
	@%p25 bra 	$L__BB6_219;
	setp.eq.s32 	%p26, %r599, 127;
	@%p26 bra 	$L__BB6_219;
	mov.b16 	%rs9, 1;
	st.global.u8 	[%rd27+3], %rs9;
	bra.uni 	$L__BB6_220;
$L__BB6_219:
	st.global.u32 	[%rd26+12], %r5;
	mov.b16 	%rs10, 0;
	st.global.u8 	[%rd27+3], %rs10;
$L__BB6_220:
	add.s32 	%r1338, %r1338, 4;
	setp.lt.s32 	%p27, %r1338, %r4;
	@%p27 bra 	$L__BB6_200;
	bra.uni 	$L__BB6_252;
$L__BB6_221:
	add.s32 	%r1033, %r3, 1;
	max.s32 	%r601, %r4, %r1033;
	sub.s32 	%r1034, %r601, %r3;
	and.b32  	%r602, %r1034, 3;
	setp.eq.s32 	%p134, %r602, 0;
	mov.u32 	%r1342, %r3;
	@%p134 bra 	$L__BB6_229;
	neg.s32 	%r1340, %r602;
	mov.u32 	%r1342, %r3;
$L__BB6_223:
	.pragma "nounroll";
	cvt.s64.s32 	%rd76, %r1342;
	add.s64 	%rd28, %rd1, %rd76;
	mul.wide.s32 	%rd77, %r1342, 4;
	add.s64 	%rd78, %rd2, %rd77;
	ld.global.u32 	%r606, [%rd78];
	abs.s32 	%r1035, %r606;
	cvt.rn.f32.s32 	%f49, %r1035;
	setp.gt.f32 	%p135, %f49, %f2;
	@%p135 bra 	$L__BB6_227;
	setp.eq.s32 	%p136, %r606, -128;
	@%p136 bra 	$L__BB6_227;
	setp.eq.s32 	%p137, %r606, 127;
	@%p137 bra 	$L__BB6_227;
	mov.b16 	%rs33, 1;
	st.global.u8 	[%rd28], %rs33;
	bra.uni 	$L__BB6_228;
$L__BB6_227:
	mov.b16 	%rs34, 0;
	st.global.u8 	[%rd28], %rs34;
$L__BB6_228:
	add.s32 	%r1342, %r1342, 1;
	add.s32 	%r1340, %r1340, 1;
	setp.ne.s32 	%p138, %r1340, 0;
	@%p138 bra 	$L__BB6_223;
$L__BB6_229:
	sub.s32 	%r1036, %r3, %r601;
	setp.gt.u32 	%p139, %r1036, -4;
	@%p139 bra 	$L__BB6_252;
	add.s64 	%rd29, %rd2, 8;
	add.s64 	%rd30, %rd1, 3;
$L__BB6_231:
	cvt.s64.s32 	%rd79, %r1342;
	mul.wide.s32 	%rd80, %r1342, 4;
	add.s64 	%rd31, %rd29, %rd80;
	add.s64 	%rd32, %rd30, %rd79;
	ld.global.u32 	%r611, [%rd31+-8];
	abs.s32 	%r1037, %r611;
	cvt.rn.f32.s32 	%f50, %r1037;
	setp.gt.f32 	%p140, %f50, %f2;
	@%p140 bra 	$L__BB6_234;
	setp.eq.s32 	%p141, %r611, 127;
	@%p141 bra 	$L__BB6_234;
	setp.ne.s32 	%p142, %r611, -128;
	@%p142 bra 	$L__BB6_235;
$L__BB6_234:
	mov.b16 	%rs36, 0;
	st.global.u8 	[%rd32+-3], %rs36;
	bra.uni 	$L__BB6_236;
$L__BB6_235:
	mov.b16 	%rs35, 1;
	st.global.u8 	[%rd32+-3], %rs35;
$L__BB6_236:
	ld.global.u32 	%r612, [%rd31+-4];
	abs.s32 	%r1038, %r612;
	cvt.rn.f32.s32 	%f51, %r1038;
	setp.gt.f32 	%p143, %f51, %f2;
	@%p143 bra 	$L__BB6_240;
	setp.eq.s32 	%p144, %r612, -128;
	@%p144 bra 	$L__BB6_240;
	setp.eq.s32 	%p145, %r612, 127;
	@%p145 bra 	$L__BB6_240;
	mov.b16 	%rs37, 1;
	st.global.u8 	[%rd32+-2], %rs37;
	bra.uni 	$L__BB6_241;
$L__BB6_240:
	mov.b16 	%rs38, 0;
	st.global.u8 	[%rd32+-2], %rs38;
$L__BB6_241:
	ld.global.u32 	%r613, [%rd31];
	abs.s32 	%r1039, %r613;
	cvt.rn.f32.s32 	%f52, %r1039;
	setp.gt.f32 	%p146, %f52, %f2;
	@%p146 bra 	$L__BB6_245;
	setp.eq.s32 	%p147, %r613, -128;
	@%p147 bra 	$L__BB6_245;
	setp.eq.s32 	%p148, %r613, 127;
	@%p148 bra 	$L__BB6_245;
	mov.b16 	%rs39, 1;
	st.global.u8 	[%rd32+-1], %rs39;
	bra.uni 	$L__BB6_246;
$L__BB6_245:
	mov.b16 	%rs40, 0;
	st.global.u8 	[%rd32+-1], %rs40;
$L__BB6_246:
	ld.global.u32 	%r614, [%rd31+4];
	abs.s32 	%r1040, %r614;
	cvt.rn.f32.s32 	%f53, %r1040;
	setp.gt.f32 	%p149, %f53, %f2;
	@%p149 bra 	$L__BB6_250;
	setp.eq.s32 	%p150, %r614, -128;
	@%p150 bra 	$L__BB6_250;
	setp.eq.s32 	%p151, %r614, 127;
	@%p151 bra 	$L__BB6_250;
	mov.b16 	%rs41, 1;
	st.global.u8 	[%rd32], %rs41;
	bra.uni 	$L__BB6_251;
$L__BB6_250:
	mov.b16 	%rs42, 0;
	st.global.u8 	[%rd32], %rs42;
$L__BB6_251:
	add.s32 	%r1342, %r1342, 4;
	setp.lt.s32 	%p152, %r1342, %r4;
	@%p152 bra 	$L__BB6_231;
$L__BB6_252:
	ret;

}


// ===== COMPILED SASS (sm_100) =====

	.target	sm_100

	.elftype	@"ET_EXEC"


//--------------------- .note.nv.tkinfo           --------------------------
	.section	.note.nv.tkinfo,"",@"SHT_NOTE"
	.sectionflags	@"SHF_NOTE_NV_TKINFO"
	.tkinfo
        /*0018*/ 	.word	0x00000002
        /*0030*/ 	.string	""
        /*0030*/ 	.string	"ptxas"
        /*0030*/ 	.string	"Cuda compilation tools, release 13.0, V13.0.88"
        /*0030*/ 	.string	"Build cuda_13.0.r13.0/compiler.36424714_0"
        /*0030*/ 	.string	"-arch sm_100 -m 64 "



//--------------------- .note.nv.cuinfo           --------------------------
	.section	.note.nv.cuinfo,"",@"SHT_NOTE"
	.sectionflags	@"SHF_NOTE_NV_CUINFO"
        /*0018*/ 	.short	0x0002
        /*001a*/ 	.short	0x0064
        /*001c*/ 	.short	0x0082
	.zero		2


//--------------------- .nv.info                  --------------------------
	.section	.nv.info,"",@"SHT_CUDA_INFO"
	.align	4


	//----- nvinfo : EIATTR_REGCOUNT
	.align		4
        /*0000*/ 	.byte	0x04, 0x2f
        /*0002*/ 	.short	(.L_13 - .L_12)
	.align		4
.L_12:
        /*0004*/ 	.word	index@(_Z7findrmsPiPf)
        /*0008*/ 	.word	0x0000001e


	//----- nvinfo : EIATTR_FRAME_SIZE
	.align		4
.L_13:
        /*000c*/ 	.byte	0x04, 0x11
        /*000e*/ 	.short	(.L_15 - .L_14)
	.align		4
.L_14:
        /*0010*/ 	.word	index@($__internal_1_$__cuda_sm20_sqrt_rn_f32_slowpath)
        /*0014*/ 	.word	0x00000000


	//----- nvinfo : EIATTR_FRAME_SIZE
	.align		4
.L_15:
        /*0018*/ 	.byte	0x04, 0x11
        /*001a*/ 	.short	(.L_17 - .L_16)
	.align		4
.L_16:
        /*001c*/ 	.word	index@(_Z7findrmsPiPf)
        /*0020*/ 	.word	0x00000000


	//----- nvinfo : EIATTR_REGCOUNT
	.align		4
.L_17:
        /*0024*/ 	.byte	0x04, 0x2f
        /*0026*/ 	.short	(.L_19 - .L_18)
	.align		4
.L_18:
        /*0028*/ 	.word	index@(_Z8findhistPiPjS_S0_iS0_)
        /*002c*/ 	.word	0x00000012


	//----- nvinfo : EIATTR_FRAME_SIZE
	.align		4
.L_19:
        /*0030*/ 	.byte	0x04, 0x11
        /*0032*/ 	.short	(.L_21 - .L_20)
	.align		4
.L_20:
        /*0034*/ 	.word	index@(_Z8findhistPiPjS_S0_iS0_)
        /*0038*/ 	.word	0x00000000


	//----- nvinfo : EIATTR_REGCOUNT
	.align		4
.L_21:
        /*003c*/ 	.byte	0x04, 0x2f
        /*003e*/ 	.short	(.L_23 - .L_22)
	.align		4
.L_22:
        /*0040*/ 	.word	index@(_Z7findmedPjPfPiS1_iS_)
        /*0044*/ 	.word	0x00000010


	//----- nvinfo : EIATTR_FRAME_SIZE
	.align		4
.L_23:
        /*0048*/ 	.byte	0x04, 0x11
        /*004a*/ 	.short	(.L_25 - .L_24)
	.align		4
.L_24:
        /*004c*/ 	.word	index@(_Z7findmedPjPfPiS1_iS_)
        /*0050*/ 	.word	0x00000000


	//----- nvinfo : EIATTR_REGCOUNT
	.align		4
.L_25:
        /*0054*/ 	.byte	0x04, 0x2f
        /*0056*/ 	.short	(.L_27 - .L_26)
	.align		4
.L_26:
        /*0058*/ 	.word	index@(_Z7finddevPiPfS0_Pj)
        /*005c*/ 	.word	0x00000014


	//----- nvinfo : EIATTR_FRAME_SIZE
	.align		4
.L_27:
        /*0060*/ 	.byte	0x04, 0x11
        /*0062*/ 	.short	(.L_29 - .L_28)
	.align		4
.L_28:
        /*0064*/ 	.word	index@(_Z7finddevPiPfS0_Pj)
        /*0068*/ 	.word	0x00000000


	//----- nvinfo : EIATTR_REGCOUNT
	.align		4
.L_29:
        /*006c*/ 	.byte	0x04, 0x2f
        /*006e*/ 	.short	(.L_31 - .L_30)
	.align		4
.L_30:
        /*0070*/ 	.word	index@(_Z11findhistdevPfPjPiS0_)
        /*0074*/ 	.word	0x0000000e


	//----- nvinfo : EIATTR_FRAME_SIZE
	.align		4
.L_31:
        /*0078*/ 	.byte	0x04, 0x11
        /*007a*/ 	.short	(.L_33 - .L_32)
	.align		4
.L_32:
        /*007c*/ 	.word	index@(_Z11findhistdevPfPjPiS0_)
        /*0080*/ 	.word	0x00000000


	//----- nvinfo : EIATTR_REGCOUNT
	.align		4
.L_33:
        /*0084*/ 	.byte	0x04, 0x2f
        /*0086*/ 	.short	(.L_35 - .L_34)
	.align		4
.L_34:
        /*0088*/ 	.word	index@(_Z7findmadPjPiS0_PfiS_)
        /*008c*/ 	.word	0x0000000e


	//----- nvinfo : EIATTR_FRAME_SIZE
	.align		4
.L_35:
        /*0090*/ 	.byte	0x04, 0x11
        /*0092*/ 	.short	(.L_37 - .L_36)
	.align		4
.L_36:
        /*0094*/ 	.word	index@(_Z7findmadPjPiS0_PfiS_)
        /*0098*/ 	.word	0x00000000


	//----- nvinfo : EIATTR_REGCOUNT
	.align		4
.L_37:
        /*009c*/ 	.byte	0x04, 0x2f
        /*009e*/ 	.short	(.L_39 - .L_38)
	.align		4
.L_38:
        /*00a0*/ 	.word	index@(_Z6filterPiPfS0_Pbi)
        /*00a4*/ 	.word	0x00000020


	//----- nvinfo : EIATTR_FRAME_SIZE
	.align		4
.L_39:
        /*00a8*/ 	.byte	0x04, 0x11
        /*00aa*/ 	.short	(.L_41 - .L_40)
	.align		4
.L_40:
        /*00ac*/ 	.word	index@($__internal_0_$__cuda_sm20_sqrt_rn_f32_slowpath)
        /*00b0*/ 	.word	0x00000030


	//----- nvinfo : EIATTR_FRAME_SIZE
	.align		4
.L_41:
        /*00b4*/ 	.byte	0x04, 0x11
        /*00b6*/ 	.short	(.L_43 - .L_42)
	.align		4
.L_42:
        /*00b8*/ 	.word	index@(_Z6filterPiPfS0_Pbi)
        /*00bc*/ 	.word	0x00000030


	//----- nvinfo : EIATTR_MIN_STACK_SIZE
	.align		4
.L_43:
        /*00c0*/ 	.byte	0x04, 0x12
        /*00c2*/ 	.short	(.L_45 - .L_44)
	.align		4
.L_44:
        /*00c4*/ 	.word	index@(_Z6filterPiPfS0_Pbi)
        /*00c8*/ 	.word	0x00000030


	//----- nvinfo : EIATTR_MIN_STACK_SIZE
	.align		4
.L_45:
        /*00cc*/ 	.byte	0x04, 0x12
        /*00ce*/ 	.short	(.L_47 - .L_46)
	.align		4
.L_46:
        /*00d0*/ 	.word	index@(_Z7findmadPjPiS0_PfiS_)
        /*00d4*/ 	.word	0x00000000


	//----- nvinfo : EIATTR_MIN_STACK_SIZE
	.align		4
.L_47:
        /*00d8*/ 	.byte	0x04, 0x12
        /*00da*/ 	.short	(.L_49 - .L_48)
	.align		4
.L_48:
        /*00dc*/ 	.word	index@(_Z11findhistdevPfPjPiS0_)
        /*00e0*/ 	.word	0x00000000


	//----- nvinfo : EIATTR_MIN_STACK_SIZE
	.align		4
.L_49:
        /*00e4*/ 	.byte	0x04, 0x12
        /*00e6*/ 	.short	(.L_51 - .L_50)
	.align		4
.L_50:
        /*00e8*/ 	.word	index@(_Z7finddevPiPfS0_Pj)
        /*00ec*/ 	.word	0x00000000


	//----- nvinfo : EIATTR_MIN_STACK_SIZE
	.align		4
.L_51:
        /*00f0*/ 	.byte	0x04, 0x12
        /*00f2*/ 	.short	(.L_53 - .L_52)
	.align		4
.L_52:
        /*00f4*/ 	.word	index@(_Z7findmedPjPfPiS1_iS_)
        /*00f8*/ 	.word	0x00000000


	//----- nvinfo : EIATTR_MIN_STACK_SIZE
	.align		4
.L_53:
        /*00fc*/ 	.byte	0x04, 0x12
        /*00fe*/ 	.short	(.L_55 - .L_54)
	.align		4
.L_54:
        /*0100*/ 	.word	index@(_Z8findhistPiPjS_S0_iS0_)
        /*0104*/ 	.word	0x00000000


	//----- nvinfo : EIATTR_MIN_STACK_SIZE
	.align		4
.L_55:
        /*0108*/ 	.byte	0x04, 0x12
        /*010a*/ 	.short	(.L_57 - .L_56)
	.align		4
.L_56:
        /*010c*/ 	.word	index@(_Z7findrmsPiPf)
        /*0110*/ 	.word	0x00000000
.L_57:


//--------------------- .nv.compat                --------------------------
	.section	.nv.compat,"",@"SHT_CUDA_COMPAT_INFO"
	.align	4
        /*0000*/ 	.byte	0x02, 0x09, 0x00, 0x00, 0x02, 0x02, 0x01, 0x00, 0x02, 0x05, 0x05, 0x00, 0x03, 0x07, 0x01, 0x01
        /*0010*/ 	.byte	0x02, 0x03, 0x00, 0x00, 0x02, 0x06, 0x01, 0x00, 0x04, 0x0b, 0x08, 0x00, 0x01, 0x00, 0x00, 0x00
        /*0020*/ 	.byte	0x00, 0x00, 0x00, 0x00


//--------------------- .nv.info._Z6filterPiPfS0_Pbi --------------------------
	.section	.nv.info._Z6filterPiPfS0_Pbi,"",@"SHT_CUDA_INFO"
	.sectionflags	@""
	.align	4


	//----- nvinfo : EIATTR_CUDA_API_VERSION
	.align		4
        /*0000*/ 	.byte	0x04, 0x37
        /*0002*/ 	.short	(.L_59 - .L_58)
.L_58:
        /*0004*/ 	.word	0x00000082


	//----- nvinfo : EIATTR_KPARAM_INFO
	.align		4
.L_59:
        /*0008*/ 	.byte	0x04, 0x17
        /*000a*/ 	.short	(.L_61 - .L_60)
.L_60:
        /*000c*/ 	.word	0x00000000
        /*0010*/ 	.short	0x0004
        /*0012*/ 	.short	0x0020
        /*0014*/ 	.byte	0x00, 0xf0, 0x11, 0x00


	//----- nvinfo : EIATTR_KPARAM_INFO
	.align		4
.L_61:
        /*0018*/ 	.byte	0x04, 0x17
        /*001a*/ 	.short	(.L_63 - .L_62)
.L_62:
        /*001c*/ 	.word	0x00000000
        /*0020*/ 	.short	0x0003
        /*0022*/ 	.short	0x0018
        /*0024*/ 	.byte	0x00, 0xf5, 0x21, 0x00


	//----- nvinfo : EIATTR_KPARAM_INFO
	.align		4
.L_63:
        /*0028*/ 	.byte	0x04, 0x17
        /*002a*/ 	.short	(.L_65 - .L_64)
.L_64:
        /*002c*/ 	.word	0x00000000
        /*0030*/ 	.short	0x0002
        /*0032*/ 	.short	0x0010
        /*0034*/ 	.byte	0x00, 0xf5, 0x21, 0x00


	//----- nvinfo : EIATTR_KPARAM_INFO
	.align		4
.L_65:
        /*0038*/ 	.byte	0x04, 0x17
        /*003a*/ 	.short	(.L_67 - .L_66)
.L_66:
        /*003c*/ 	.word	0x00000000
        /*0040*/ 	.short	0x0001
        /*0042*/ 	.short	0x0008
        /*0044*/ 	.byte	0x00, 0xf5, 0x21, 0x00


	//----- nvinfo : EIATTR_KPARAM_INFO
	.align		4
.L_67:
        /*0048*/ 	.byte	0x04, 0x17
        /*004a*/ 	.short	(.L_69 - .L_68)
.L_68:
        /*004c*/ 	.word	0x00000000
        /*0050*/ 	.short	0x0000
        /*0052*/ 	.short	0x0000
        /*0054*/ 	.byte	0x00, 0xf5, 0x21, 0x00


	//----- nvinfo : EIATTR_SPARSE_MMA_MASK
	.align		4
.L_69:
        /*0058*/ 	.byte	0x03, 0x50
        /*005a*/ 	.short	0x0000


	//----- nvinfo : EIATTR_MAXREG_COUNT
	.align		4
        /*005c*/ 	.byte	0x03, 0x1b
        /*005e*/ 	.short	0x00ff


	//----- nvinfo : EIATTR_MERCURY_ISA_VERSION
	.align		4
        /*0060*/ 	.byte	0x03, 0x5f
        /*0062*/ 	.short	0x0101


	//----- nvinfo : EIATTR_VRC_CTA_INIT_COUNT
	.align		4
        /*0064*/ 	.byte	0x02, 0x4a
	.zero		1
	.zero		1


	//----- nvinfo : EIATTR_EXIT_INSTR_OFFSETS
	.align		4
        /*0068*/ 	.byte	0x04, 0x1c
        /*006a*/ 	.short	(.L_71 - .L_70)


	//   ....[0]....
.L_70:
        /*006c*/ 	.word	0x00000090


	//   ....[1]....
        /*0070*/ 	.word	0x000000b0


	//   ....[2]....
        /*0074*/ 	.word	0x000004d0


	//   ....[3]....
        /*0078*/ 	.word	0x00000850


	//   ....[4]....
        /*007c*/ 	.word	0x00000a20


	//   ....[5]....
        /*0080*/ 	.word	0x00000da0


	//   ....[6]....
        /*0084*/ 	.word	0x00003a60


	//   ....[7]....
        /*0088*/ 	.word	0x00003c30


	//   ....[8]....
        /*008c*/ 	.word	0x00003f50


	//   ....[9]....
        /*0090*/ 	.word	0x00004140


	//   ....[10]....
        /*0094*/ 	.word	0x00004450


	//----- nvinfo : EIATTR_INDIRECT_BRANCH_TARGETS
	.align		4
.L_71:
        /*0098*/ 	.byte	0x04, 0x34
        /*009a*/ 	.short	(.L_73 - .L_72)


	//   ....[0]....
.L_72:
        /*009c*/ 	.word	.L_x_88@srel
        /*00a0*/ 	.short	0x0
        /*00a2*/ 	.short	0x0
        /*00a4*/ 	.word	0x3
        /*00a8*/ 	.word	.L_x_89@srel
        /*00ac*/ 	.word	.L_x_90@srel
        /*00b0*/ 	.word	.L_x_10@srel


	//----- nvinfo : EIATTR_CRS_STACK_SIZE
	.align		4
.L_73:
        /*00b4*/ 	.byte	0x04, 0x1e
        /*00b6*/ 	.short	(.L_75 - .L_74)
.L_74:
        /*00b8*/ 	.word	0x00000000


	//----- nvinfo : EIATTR_CBANK_PARAM_SIZE
	.align		4
.L_75:
        /*00bc*/ 	.byte	0x03, 0x19
        /*00be*/ 	.short	0x0024


	//----- nvinfo : EIATTR_PARAM_CBANK
	.align		4
        /*00c0*/ 	.byte	0x04, 0x0a
        /*00c2*/ 	.short	(.L_77 - .L_76)
	.align		4
.L_76:
        /*00c4*/ 	.word	index@(.nv.constant0._Z6filterPiPfS0_Pbi)
        /*00c8*/ 	.short	0x0380
        /*00ca*/ 	.short	0x0024


	//----- nvinfo : EIATTR_SW_WAR
	.align		4
.L_77:
        /*00cc*/ 	.byte	0x04, 0x36
        /*00ce*/ 	.short	(.L_79 - .L_78)
.L_78:
        /*00d0*/ 	.word	0x00000008
.L_79:


//--------------------- .nv.info._Z7findmadPjPiS0_PfiS_ --------------------------
	.section	.nv.info._Z7findmadPjPiS0_PfiS_,"",@"SHT_CUDA_INFO"
	.sectionflags	@""
	.align	4


	//----- nvinfo : EIATTR_CUDA_API_VERSION
	.align		4
        /*0000*/ 	.byte	0x04, 0x37
        /*0002*/ 	.short	(.L_81 - .L_80)
.L_80:
        /*0004*/ 	.word	0x00000082


	//----- nvinfo : EIATTR_KPARAM_INFO
	.align		4
.L_81:
        /*0008*/ 	.byte	0x04, 0x17
        /*000a*/ 	.short	(.L_83 - .L_82)
.L_82:
        /*000c*/ 	.word	0x00000000
        /*0010*/ 	.short	0x0005
        /*0012*/ 	.short	0x0028
        /*0014*/ 	.byte	0x00, 0xf5, 0x21, 0x00


	//----- nvinfo : EIATTR_KPARAM_INFO
	.align		4
.L_83:
        /*0018*/ 	.byte	0x04, 0x17
        /*001a*/ 	.short	(.L_85 - .L_84)
.L_84:
        /*001c*/ 	.word	0x00000000
        /*0020*/ 	.short	0x0004
        /*0022*/ 	.short	0x0020
        /*0024*/ 	.byte	0x00, 0xf0, 0x11, 0x00


	//----- nvinfo : EIATTR_KPARAM_INFO
	.align		4
.L_85:
        /*0028*/ 	.byte	0x04, 0x17
        /*002a*/ 	.short	(.L_87 - .L_86)
.L_86:
        /*002c*/ 	.word	0x00000000
        /*0030*/ 	.short	0x0003
        /*0032*/ 	.short	0x0018
        /*0034*/ 	.byte	0x00, 0xf5, 0x21, 0x00


	//----- nvinfo : EIATTR_KPARAM_INFO
	.align		4
.L_87:
        /*0038*/ 	.byte	0x04, 0x17
        /*003a*/ 	.short	(.L_89 - .L_88)
.L_88:
        /*003c*/ 	.word	0x00000000
        /*0040*/ 	.short	0x0002
        /*0042*/ 	.short	0x0010
        /*0044*/ 	.byte	0x00, 0xf5, 0x21, 0x00


	//----- nvinfo : EIATTR_KPARAM_INFO
	.align		4
.L_89:
        /*0048*/ 	.byte	0x04, 0x17
        /*004a*/ 	.short	(.L_91 - .L_90)
.L_90:
        /*004c*/ 	.word	0x00000000
        /*0050*/ 	.short	0x0001
        /*0052*/ 	.short	0x0008
        /*0054*/ 	.byte	0x00, 0xf5, 0x21, 0x00


	//----- nvinfo : EIATTR_KPARAM_INFO
	.align		4
.L_91:
        /*0058*/ 	.byte	0x04, 0x17
        /*005a*/ 	.short	(.L_93 - .L_92)
.L_92:
        /*005c*/ 	.word	0x00000000
        /*0060*/ 	.short	0x0000
        /*0062*/ 	.short	0x0000
        /*0064*/ 	.byte	0x00, 0xf5, 0x21, 0x00


	//----- nvinfo : EIATTR_SPARSE_MMA_MASK
	.align		4
.L_93:
        /*0068*/ 	.byte	0x03, 0x50
        /*006a*/ 	.short	0x0000


	//----- nvinfo : EIATTR_MAXREG_COUNT
	.align		4
        /*006c*/ 	.byte	0x03, 0x1b
        /*006e*/ 	.short	0x00ff


	//----- nvinfo : EIATTR_MERCURY_ISA_VERSION
	.align		4
        /*0070*/ 	.byte	0x03, 0x5f
        /*0072*/ 	.short	0x0101


	//----- nvinfo : EIATTR_VRC_CTA_INIT_COUNT
	.align		4
        /*0074*/ 	.byte	0x02, 0x4a
	.zero		1
	.zero		1


	//----- nvinfo : EIATTR_EXIT_INSTR_OFFSETS
	.align		4
        /*0078*/ 	.byte	0x04, 0x1c
        /*007a*/ 	.short	(.L_95 - .L_94)


	//   ....[0]....
.L_94:
        /*007c*/ 	.word	0x00000070


	//   ....[1]....
        /*0080*/ 	.word	0x00001870


	//----- nvinfo : EIATTR_CRS_STACK_SIZE
	.align		4
.L_95:
        /*0084*/ 	.byte	0x04, 0x1e
        /*0086*/ 	.short	(.L_97 - .L_96)
.L_96:
        /*0088*/ 	.word	0x00000000


	//----- nvinfo : EIATTR_CBANK_PARAM_SIZE
	.align		4
.L_97:
        /*008c*/ 	.byte	0x03, 0x19
        /*008e*/ 	.short	0x0030


	//----- nvinfo : EIATTR_PARAM_CBANK
	.align		4
        /*0090*/ 	.byte	0x04, 0x0a
        /*0092*/ 	.short	(.L_99 - .L_98)
	.align		4
.L_98:
        /*0094*/ 	.word	index@(.nv.constant0._Z7findmadPjPiS0_PfiS_)
        /*0098*/ 	.short	0x0380
        /*009a*/ 	.short	0x0030


	//----- nvinfo : EIATTR_SW_WAR
	.align		4
.L_99:
        /*009c*/ 	.byte	0x04, 0x36
        /*009e*/ 	.short	(.L_101 - .L_100)
.L_100:
        /*00a0*/ 	.word	0x00000008
.L_101:


//--------------------- .nv.info._Z11findhistdevPfPjPiS0_ --------------------------
	.section	.nv.info._Z11findhistdevPfPjPiS0_,"",@"SHT_CUDA_INFO"
	.sectionflags	@""
	.align	4


	//----- nvinfo : EIATTR_CUDA_API_VERSION
	.align		4
        /*0000*/ 	.byte	0x04, 0x37
        /*0002*/ 	.short	(.L_103 - .L_102)
.L_102:
        /*0004*/ 	.word	0x00000082


	//----- nvinfo : EIATTR_KPARAM_INFO
	.align		4
.L_103:
        /*0008*/ 	.byte	0x04, 0x17
        /*000a*/ 	.short	(.L_105 - .L_104)
.L_104:
        /*000c*/ 	.word	0x00000000
        /*0010*/ 	.short	0x0003
        /*0012*/ 	.short	0x0018
        /*0014*/ 	.byte	0x00, 0xf5, 0x21, 0x00


	//----- nvinfo : EIATTR_KPARAM_INFO
	.align		4
.L_105:
        /*0018*/ 	.byte	0x04, 0x17
        /*001a*/ 	.short	(.L_107 - .L_106)
.L_106:
        /*001c*/ 	.word	0x00000000
        /*0020*/ 	.short	0x0002
        /*0022*/ 	.short	0x0010
        /*0024*/ 	.byte	0x00, 0xf5, 0x21, 0x00


	//----- nvinfo : EIATTR_KPARAM_INFO
	.align		4
.L_107:
        /*0028*/ 	.byte	0x04, 0x17
        /*002a*/ 	.short	(.L_109 - .L_108)
.L_108:
        /*002c*/ 	.word	0x00000000
        /*0030*/ 	.short	0x0001
        /*0032*/ 	.short	0x0008
        /*0034*/ 	.byte	0x00, 0xf5, 0x21, 0x00


	//----- nvinfo : EIATTR_KPARAM_INFO
	.align		4
.L_109:
        /*0038*/ 	.byte	0x04, 0x17
        /*003a*/ 	.short	(.L_111 - .L_110)
.L_110:
        /*003c*/ 	.word	0x00000000
        /*0040*/ 	.short	0x0000
        /*0042*/ 	.short	0x0000
        /*0044*/ 	.byte	0x00, 0xf5, 0x21, 0x00


	//----- nvinfo : EIATTR_SPARSE_MMA_MASK
	.align		4
.L_111:
        /*0048*/ 	.byte	0x03, 0x50
        /*004a*/ 	.short	0x0000


	//----- nvinfo : EIATTR_MAXREG_COUNT
	.align		4
        /*004c*/ 	.byte	0x03, 0x1b
        /*004e*/ 	.short	0x00ff


	//----- nvinfo : EIATTR_NUM_BARRIERS
	.align		4
        /*0050*/ 	.byte	0x02, 0x4c
        /*0052*/ 	.byte	0x01
	.zero		1


	//----- nvinfo : EIATTR_MERCURY_ISA_VERSION
	.align		4
        /*0054*/ 	.byte	0x03, 0x5f
        /*0056*/ 	.short	0x0101


	//----- nvinfo : EIATTR_VRC_CTA_INIT_COUNT
	.align		4
        /*0058*/ 	.byte	0x02, 0x4a
	.zero		1
	.zero		1


	//----- nvinfo : EIATTR_EXIT_INSTR_OFFSETS
	.align		4
        /*005c*/ 	.byte	0x04, 0x1c
        /*005e*/ 	.short	(.L_113 - .L_112)


	//   ....[0]....
.L_112:
        /*0060*/ 	.word	0x00000220


	//----- nvinfo : EIATTR_CRS_STACK_SIZE
	.align		4
.L_113:
        /*0064*/ 	.byte	0x04, 0x1e
        /*0066*/ 	.short	(.L_115 - .L_114)
.L_114:
        /*0068*/ 	.word	0x00000000


	//----- nvinfo : EIATTR_CBANK_PARAM_SIZE
	.align		4
.L_115:
        /*006c*/ 	.byte	0x03, 0x19
        /*006e*/ 	.short	0x0020


	//----- nvinfo : EIATTR_PARAM_CBANK
	.align		4
        /*0070*/ 	.byte	0x04, 0x0a
        /*0072*/ 	.short	(.L_117 - .L_116)
	.align		4
.L_116:
        /*0074*/ 	.word	index@(.nv.constant0._Z11findhistdevPfPjPiS0_)
        /*0078*/ 	.short	0x0380
        /*007a*/ 	.short	0x0020


	//----- nvinfo : EIATTR_SW_WAR
	.align		4
.L_117:
        /*007c*/ 	.byte	0x04, 0x36
        /*007e*/ 	.short	(.L_119 - .L_118)
.L_118:
        /*0080*/ 	.word	0x00000008
.L_119:


//--------------------- .nv.info._Z7finddevPiPfS0_Pj --------------------------
	.section	.nv.info._Z7finddevPiPfS0_Pj,"",@"SHT_CUDA_INFO"
	.sectionflags	@""
	.align	4


	//----- nvinfo : EIATTR_CUDA_API_VERSION
	.align		4
        /*0000*/ 	.byte	0x04, 0x37
        /*0002*/ 	.short	(.L_121 - .L_120)
.L_120:
        /*0004*/ 	.word	0x00000082


	//----- nvinfo : EIATTR_KPARAM_INFO
	.align		4
.L_121:
        /*0008*/ 	.byte	0x04, 0x17
        /*000a*/ 	.short	(.L_123 - .L_122)
.L_122:
        /*000c*/ 	.word	0x00000000
        /*0010*/ 	.short	0x0003
        /*0012*/ 	.short	0x0018
        /*0014*/ 	.byte	0x00, 0xf5, 0x21, 0x00


	//----- nvinfo : EIATTR_KPARAM_INFO
	.align		4
.L_123:
        /*0018*/ 	.byte	0x04, 0x17
        /*001a*/ 	.short	(.L_125 - .L_124)
.L_124:
        /*001c*/ 	.word	0x00000000
        /*0020*/ 	.short	0x0002
        /*0022*/ 	.short	0x0010
        /*0024*/ 	.byte	0x00, 0xf5, 0x21, 0x00


	//----- nvinfo : EIATTR_KPARAM_INFO
	.align		4
.L_125:
        /*0028*/ 	.byte	0x04, 0x17
        /*002a*/ 	.short	(.L_127 - .L_126)
.L_126:
        /*002c*/ 	.word	0x00000000
        /*0030*/ 	.short	0x0001
        /*0032*/ 	.short	0x0008
        /*0034*/ 	.byte	0x00, 0xf5, 0x21, 0x00


	//----- nvinfo : EIATTR_KPARAM_INFO
	.align		4
.L_127:
        /*0038*/ 	.byte	0x04, 0x17
        /*003a*/ 	.short	(.L_129 - .L_128)
.L_128:
        /*003c*/ 	.word	0x00000000
        /*0040*/ 	.short	0x0000
        /*0042*/ 	.short	0x0000
        /*0044*/ 	.byte	0x00, 0xf5, 0x21, 0x00


	//----- nvinfo : EIATTR_SPARSE_MMA_MASK
	.align		4
.L_129:
        /*0048*/ 	.byte	0x03, 0x50
        /*004a*/ 	.short	0x0000


	//----- nvinfo : EIATTR_MAXREG_COUNT
	.align		4
        /*004c*/ 	.byte	0x03, 0x1b
        /*004e*/ 	.short	0x00ff


	//----- nvinfo : EIATTR_MERCURY_ISA_VERSION
	.align		4
        /*0050*/ 	.byte	0x03, 0x5f
        /*0052*/ 	.short	0x0101


	//----- nvinfo : EIATTR_VRC_CTA_INIT_COUNT
	.align		4
        /*0054*/ 	.byte	0x02, 0x4a
	.zero		1
	.zero		1


	//----- nvinfo : EIATTR_EXIT_INSTR_OFFSETS
	.align		4
        /*0058*/ 	.byte	0x04, 0x1c
        /*005a*/ 	.short	(.L_131 - .L_130)


	//   ....[0]....
.L_130:
        /*005c*/ 	.word	0x000000b0


	//   ....[1]....
        /*0060*/ 	.word	0x000001b0


	//----- nvinfo : EIATTR_CRS_STACK_SIZE
	.align		4
.L_131:
        /*0064*/ 	.byte	0x04, 0x1e
        /*0066*/ 	.short	(.L_133 - .L_132)
.L_132:
        /*0068*/ 	.word	0x00000000


	//----- nvinfo : EIATTR_CBANK_PARAM_SIZE
	.align		4
.L_133:
        /*006c*/ 	.byte	0x03, 0x19
        /*006e*/ 	.short	0x0020


	//----- nvinfo : EIATTR_PARAM_CBANK
	.align		4
        /*0070*/ 	.byte	0x04, 0x0a
        /*0072*/ 	.short	(.L_135 - .L_134)
	.align		4
.L_134:
        /*0074*/ 	.word	index@(.nv.constant0._Z7finddevPiPfS0_Pj)
        /*0078*/ 	.short	0x0380
        /*007a*/ 	.short	0x0020


	//----- nvinfo : EIATTR_SW_WAR
	.align		4
.L_135:
        /*007c*/ 	.byte	0x04, 0x36
        /*007e*/ 	.short	(.L_137 - .L_136)
.L_136:
        /*0080*/ 	.word	0x00000008
.L_137:


//--------------------- .nv.info._Z7findmedPjPfPiS1_iS_ --------------------------
	.section	.nv.info._Z7findmedPjPfPiS1_iS_,"",@"SHT_CUDA_INFO"
	.sectionflags	@""
	.align	4


	//----- nvinfo : EIATTR_CUDA_API_VERSION
	.align		4
        /*0000*/ 	.byte	0x04, 0x37
        /*0002*/ 	.short	(.L_139 - .L_138)
.L_138:
        /*0004*/ 	.word	0x00000082


	//----- nvinfo : EIATTR_KPARAM_INFO
	.align		4
.L_139:
        /*0008*/ 	.byte	0x04, 0x17
        /*000a*/ 	.short	(.L_141 - .L_140)
.L_140:
        /*000c*/ 	.word	0x00000000
        /*0010*/ 	.short	0x0005
        /*0012*/ 	.short	0x0028
        /*0014*/ 	.byte	0x00, 0xf5, 0x21, 0x00


	//----- nvinfo : EIATTR_KPARAM_INFO
	.align		4
.L_141:
        /*0018*/ 	.byte	0x04, 0x17
        /*001a*/ 	.short	(.L_143 - .L_142)
.L_142:
        /*001c*/ 	.word	0x00000000
        /*0020*/ 	.short	0x0004
        /*0022*/ 	.short	0x0020
        /*0024*/ 	.byte	0x00, 0xf0, 0x11, 0x00


	//----- nvinfo : EIATTR_KPARAM_INFO
	.align		4
.L_143:
        /*0028*/ 	.byte	0x04, 0x17
        /*002a*/ 	.short	(.L_145 - .L_144)
.L_144:
        /*002c*/ 	.word	0x00000000
        /*0030*/ 	.short	0x0003
        /*0032*/ 	.short	0x0018
        /*0034*/ 	.byte	0x00, 0xf5, 0x21, 0x00


	//----- nvinfo : EIATTR_KPARAM_INFO
	.align		4
.L_145:
        /*0038*/ 	.byte	0x04, 0x17
        /*003a*/ 	.short	(.L_147 - .L_146)
.L_146:
        /*003c*/ 	.word	0x00000000
        /*0040*/ 	.short	0x0002
        /*0042*/ 	.short	0x0010
        /*0044*/ 	.byte	0x00, 0xf5, 0x21, 0x00


	//----- nvinfo : EIATTR_KPARAM_INFO
	.align		4
.L_147:
        /*0048*/ 	.byte	0x04, 0x17
        /*004a*/ 	.short	(.L_149 - .L_148)
.L_148:
        /*004c*/ 	.word	0x00000000
        /*0050*/ 	.short	0x0001
        /*0052*/ 	.short	0x0008
        /*0054*/ 	.byte	0x00, 0xf5, 0x21, 0x00


	//----- nvinfo : EIATTR_KPARAM_INFO
	.align		4
.L_149:
        /*0058*/ 	.byte	0x04, 0x17
        /*005a*/ 	.short	(.L_151 - .L_150)
.L_150:
        /*005c*/ 	.word	0x00000000
        /*0060*/ 	.short	0x0000
        /*0062*/ 	.short	0x0000
        /*0064*/ 	.byte	0x00, 0xf5, 0x21, 0x00


	//----- nvinfo : EIATTR_SPARSE_MMA_MASK
	.align		4
.L_151:
        /*0068*/ 	.byte	0x03, 0x50
        /*006a*/ 	.short	0x0000


	//----- nvinfo : EIATTR_MAXREG_COUNT
	.align		4
        /*006c*/ 	.byte	0x03, 0x1b
        /*006e*/ 	.short	0x00ff


	//----- nvinfo : EIATTR_MERCURY_ISA_VERSION
	.align		4
        /*0070*/ 	.byte	0x03, 0x5f
        /*0072*/ 	.short	0x0101


	//----- nvinfo : EIATTR_VRC_CTA_INIT_COUNT
	.align		4
        /*0074*/ 	.byte	0x02, 0x4a
	.zero		1
	.zero		1


	//----- nvinfo : EIATTR_EXIT_INSTR_OFFSETS
	.align		4
        /*0078*/ 	.byte	0x04, 0x1c
        /*007a*/ 	.short	(.L_153 - .L_152)


	//   ....[0]....
.L_152:
        /*007c*/ 	.word	0x00000070


	//   ....[1]....
        /*0080*/ 	.word	0x00001350


	//----- nvinfo : EIATTR_CRS_STACK_SIZE
	.align		4
.L_153:
        /*0084*/ 	.byte	0x04, 0x1e
        /*0086*/ 	.short	(.L_155 - .L_154)
.L_154:
        /*0088*/ 	.word	0x00000000


	//----- nvinfo : EIATTR_CBANK_PARAM_SIZE
	.align		4
.L_155:
        /*008c*/ 	.byte	0x03, 0x19
        /*008e*/ 	.short	0x0030


	//----- nvinfo : EIATTR_PARAM_CBANK
	.align		4
        /*0090*/ 	.byte	0x04, 0x0a
        /*0092*/ 	.short	(.L_157 - .L_156)
	.align		4
.L_156:
        /*0094*/ 	.word	index@(.nv.constant0._Z7findmedPjPfPiS1_iS_)
        /*0098*/ 	.short	0x0380
        /*009a*/ 	.short	0x0030


	//----- nvinfo : EIATTR_SW_WAR
	.align		4
.L_157:
        /*009c*/ 	.byte	0x04, 0x36
        /*009e*/ 	.short	(.L_159 - .L_158)
.L_158:
        /*00a0*/ 	.word	0x00000008
.L_159:


//--------------------- .nv.info._Z8findhistPiPjS_S0_iS0_ --------------------------
	.section	.nv.info._Z8findhistPiPjS_S0_iS0_,"",@"SHT_CUDA_INFO"
	.sectionflags	@""
	.align	4


	//----- nvinfo : EIATTR_CUDA_API_VERSION
	.align		4
        /*0000*/ 	.byte	0x04, 0x37
        /*0002*/ 	.short	(.L_161 - .L_160)
.L_160:
        /*0004*/ 	.word	0x00000082


	//----- nvinfo : EIATTR_KPARAM_INFO
	.align		4
.L_161:
        /*0008*/ 	.byte	0x04, 0x17
        /*000a*/ 	.short	(.L_163 - .L_162)
.L_162:
        /*000c*/ 	.word	0x00000000
        /*0010*/ 	.short	0x0005
        /*0012*/ 	.short	0x0028
        /*0014*/ 	.byte	0x00, 0xf5, 0x21, 0x00


	//----- nvinfo : EIATTR_KPARAM_INFO
	.align		4
.L_163:
        /*0018*/ 	.byte	0x04, 0x17
        /*001a*/ 	.short	(.L_165 - .L_164)
.L_164:
        /*001c*/ 	.word	0x00000000
        /*0020*/ 	.short	0x0004
        /*0022*/ 	.short	0x0020
        /*0024*/ 	.byte	0x00, 0xf0, 0x11, 0x00


	//----- nvinfo : EIATTR_KPARAM_INFO
	.align		4
.L_165:
        /*0028*/ 	.byte	0x04, 0x17
        /*002a*/ 	.short	(.L_167 - .L_166)
.L_166:
        /*002c*/ 	.word	0x00000000
        /*0030*/ 	.short	0x0003
        /*0032*/ 	.short	0x0018
        /*0034*/ 	.byte	0x00, 0xf5, 0x21, 0x00


	//----- nvinfo : EIATTR_KPARAM_INFO
	.align		4
.L_167:
        /*0038*/ 	.byte	0x04, 0x17
        /*003a*/ 	.short	(.L_169 - .L_168)
.L_168:
        /*003c*/ 	.word	0x00000000
        /*0040*/ 	.short	0x0002
        /*0042*/ 	.short	0x0010
        /*0044*/ 	.byte	0x00, 0xf5, 0x21, 0x00


	//----- nvinfo : EIATTR_KPARAM_INFO
	.align		4
.L_169:
        /*0048*/ 	.byte	0x04, 0x17
        /*004a*/ 	.short	(.L_171 - .L_170)
.L_170:
        /*004c*/ 	.word	0x00000000
        /*0050*/ 	.short	0x0001
        /*0052*/ 	.short	0x0008
        /*0054*/ 	.byte	0x00, 0xf5, 0x21, 0x00


	//----- nvinfo : EIATTR_KPARAM_INFO
	.align		4
.L_171:
        /*0058*/ 	.byte	0x04, 0x17
        /*005a*/ 	.short	(.L_173 - .L_172)
.L_172:
        /*005c*/ 	.word	0x00000000
        /*0060*/ 	.short	0x0000
        /*0062*/ 	.short	0x0000
        /*0064*/ 	.byte	0x00, 0xf5, 0x21, 0x00


	//----- nvinfo : EIATTR_SPARSE_MMA_MASK
	.align		4
.L_173:
        /*0068*/ 	.byte	0x03, 0x50
        /*006a*/ 	.short	0x0000


	//----- nvinfo : EIATTR_MAXREG_COUNT
	.align		4
        /*006c*/ 	.byte	0x03, 0x1b
        /*006e*/ 	.short	0x00ff


	//----- nvinfo : EIATTR_NUM_BARRIERS
	.align		4
        /*0070*/ 	.byte	0x02, 0x4c
        /*0072*/ 	.byte	0x01
	.zero		1


	//----- nvinfo : EIATTR_MERCURY_ISA_VERSION
	.align		4
        /*0074*/ 	.byte	0x03, 0x5f
        /*0076*/ 	.short	0x0101


	//----- nvinfo : EIATTR_VRC_CTA_INIT_COUNT
	.align		4
        /*0078*/ 	.byte	0x02, 0x4a
	.zero		1
	.zero		1


	//----- nvinfo : EIATTR_EXIT_INSTR_OFFSETS
	.align		4
        /*007c*/ 	.byte	0x04, 0x1c
        /*007e*/ 	.short	(.L_175 - .L_174)


	//   ....[0]....
.L_174:
        /*0080*/ 	.word	0x000003d0


	//   ....[1]....
        /*0084*/ 	.word	0x00000440


	//----- nvinfo : EIATTR_CRS_STACK_SIZE
	.align		4
.L_175:
        /*0088*/ 	.byte	0x04, 0x1e
        /*008a*/ 	.short	(.L_177 - .L_176)
.L_176:
        /*008c*/ 	.word	0x00000000


	//----- nvinfo : EIATTR_CBANK_PARAM_SIZE
	.align		4
.L_177:
        /*0090*/ 	.byte	0x03, 0x19
        /*0092*/ 	.short	0x0030


	//----- nvinfo : EIATTR_PARAM_CBANK
	.align		4
        /*0094*/ 	.byte	0x04, 0x0a
        /*0096*/ 	.short	(.L_179 - .L_178)
	.align		4
.L_178:
        /*0098*/ 	.word	index@(.nv.constant0._Z8findhistPiPjS_S0_iS0_)
        /*009c*/ 	.short	0x0380
        /*009e*/ 	.short	0x0030


	//----- nvinfo : EIATTR_SW_WAR
	.align		4
.L_179:
        /*00a0*/ 	.byte	0x04, 0x36
        /*00a2*/ 	.short	(.L_181 - .L_180)
.L_180:
        /*00a4*/ 	.word	0x00000008
.L_181:


//--------------------- .nv.info._Z7findrmsPiPf   --------------------------
	.section	.nv.info._Z7findrmsPiPf,"",@"SHT_CUDA_INFO"
	.sectionflags	@""
	.align	4


	//----- nvinfo : EIATTR_CUDA_API_VERSION
	.align		4
        /*0000*/ 	.byte	0x04, 0x37
        /*0002*/ 	.short	(.L_183 - .L_182)
.L_182:
        /*0004*/ 	.word	0x00000082


	//----- nvinfo : EIATTR_KPARAM_INFO
	.align		4
.L_183:
        /*0008*/ 	.byte	0x04, 0x17
        /*000a*/ 	.short	(.L_185 - .L_184)
.L_184:
        /*000c*/ 	.word	0x00000000
        /*0010*/ 	.short	0x0001
        /*0012*/ 	.short	0x0008
        /*0014*/ 	.byte	0x00, 0xf5, 0x21, 0x00


	//----- nvinfo : EIATTR_KPARAM_INFO
	.align		4
.L_185:
        /*0018*/ 	.byte	0x04, 0x17
        /*001a*/ 	.short	(.L_187 - .L_186)
.L_186:
        /*001c*/ 	.word	0x00000000
        /*0020*/ 	.short	0x0000
        /*0022*/ 	.short	0x0000
        /*0024*/ 	.byte	0x00, 0xf5, 0x21, 0x00


	//----- nvinfo : EIATTR_SPARSE_MMA_MASK
	.align		4
.L_187:
        /*0028*/ 	.byte	0x03, 0x50
        /*002a*/ 	.short	0x0000


	//----- nvinfo : EIATTR_MAXREG_COUNT
	.align		4
        /*002c*/ 	.byte	0x03, 0x1b
        /*002e*/ 	.short	0x00ff


	//----- nvinfo : EIATTR_MERCURY_ISA_VERSION
	.align		4
        /*0030*/ 	.byte	0x03, 0x5f
        /*0032*/ 	.short	0x0101


	//----- nvinfo : EIATTR_VRC_CTA_INIT_COUNT
	.align		4
        /*0034*/ 	.byte	0x02, 0x4a
	.zero		1
	.zero		1


	//----- nvinfo : EIATTR_EXIT_INSTR_OFFSETS
	.align		4
        /*0038*/ 	.byte	0x04, 0x1c
        /*003a*/ 	.short	(.L_189 - .L_188)


	//   ....[0]....
.L_188:
        /*003c*/ 	.word	0x00000070


	//   ....[1]....
        /*0040*/ 	.word	0x00000bf0


	//----- nvinfo : EIATTR_CRS_STACK_SIZE
	.align		4
.L_189:
        /*0044*/ 	.byte	0x04, 0x1e
        /*0046*/ 	.short	(.L_191 - .L_190)
.L_190:
        /*0048*/ 	.word	0x00000000


	//----- nvinfo : EIATTR_CBANK_PARAM_SIZE
	.align		4
.L_191:
        /*004c*/ 	.byte	0x03, 0x19
        /*004e*/ 	.short	0x0010


	//----- nvinfo : EIATTR_PARAM_CBANK
	.align		4
        /*0050*/ 	.byte	0x04, 0x0a
        /*0052*/ 	.short	(.L_193 - .L_192)
	.align		4
.L_192:
        /*0054*/ 	.word	index@(.nv.constant0._Z7findrmsPiPf)
        /*0058*/ 	.short	0x0380
        /*005a*/ 	.short	0x0010


	//----- nvinfo : EIATTR_SW_WAR
	.align		4
.L_193:
        /*005c*/ 	.byte	0x04, 0x36
        /*005e*/ 	.short	(.L_195 - .L_194)
.L_194:
        /*0060*/ 	.word	0x00000008
.L_195:


//--------------------- .nv.callgraph             --------------------------
	.section	.nv.callgraph,"",@"SHT_CUDA_CALLGRAPH"
	.align	4
	.sectionentsize	8
	.align		4
        /*0000*/ 	.word	0x00000000
	.align		4
        /*0004*/ 	.word	0xffffffff
	.align		4
        /*0008*/ 	.word	0x00000000
	.align		4
        /*000c*/ 	.word	0xfffffffe
	.align		4
        /*0010*/ 	.word	0x00000000
	.align		4
        /*0014*/ 	.word	0xfffffffd
	.align		4
        /*0018*/ 	.word	0x00000000
	.align		4
        /*001c*/ 	.word	0xfffffffc


//--------------------- .nv.constant4             --------------------------
	.section	.nv.constant4,"a",@progbits
	.align	8
	.align		8
.nv.constant4:
        /*0000*/ 	.dword	precalc_xorwow_matrix
	.align		8
        /*0008*/ 	.dword	precalc_xorwow_offset_matrix
	.align		8
        /*0010*/ 	.dword	mrg32k3aM1
	.align		8
        /*0018*/ 	.dword	mrg32k3aM2
	.align		8
        /*0020*/ 	.dword	mrg32k3aM1SubSeq
	.align		8
        /*0028*/ 	.dword	mrg32k3aM2SubSeq
	.align		8
        /*0030*/ 	.dword	mrg32k3aM1Seq
	.align		8
        /*0038*/ 	.dword	mrg32k3aM2Seq


//--------------------- .nv.constant3             --------------------------
	.section	.nv.constant3,"a",@progbits
	.align	8
.nv.constant3:
	.type		__cr_lgamma_table,@object
	.size		__cr_lgamma_table,(total - __cr_lgamma_table)
__cr_lgamma_table:
        /*0000*/ 	.byte	0x00, 0x00, 0x00, 0x00, 0x00, 0x00, 0x00, 0x00, 0x00, 0x00, 0x00, 0x00, 0x00, 0x00, 0x00, 0x00
        /*0010*/ 	.byte	0xef, 0x39, 0xfa, 0xfe, 0x42, 0x2e, 0xe6, 0x3f, 0x02, 0x20, 0x2a, 0xfa, 0x0b, 0xab, 0xfc, 0x3f
        /*0020*/ 	.byte	0xf9, 0x2c, 0x92, 0x7c, 0xa7, 0x6c, 0x09, 0x40, 0xc9, 0x79, 0x44, 0x3c, 0x64, 0x26, 0x13, 0x40
        /*0030*/ 	.byte	0xca, 0x01, 0xcf, 0x3a, 0x27, 0x51, 0x1a, 0x40, 0x30, 0xcc, 0x2d, 0xf3, 0xe1, 0x0c, 0x21, 0x40
        /*0040*/ 	.byte	0x0d, 0xb7, 0xfc, 0x82, 0x8e, 0x35, 0x25, 0x40
	.type		total,@object
	.size		total,(bsize - total)
total:
	.zero		4
	.type		bsize,@object
	.size		bsize,(dop - bsize)
bsize:
	.zero		4
	.type		dop,@object
	.size		dop,(.L_11 - dop)
dop:
	.zero		4
.L_11:


//--------------------- .nv.constant2._Z6filterPiPfS0_Pbi --------------------------
	.section	.nv.constant2._Z6filterPiPfS0_Pbi,"a",@progbits
	.sectionflags	@""
	.align	4
.nv.constant2._Z6filterPiPfS0_Pbi:
        /*0000*/ 	.byte	0x60, 0x08, 0x00, 0x00, 0x10, 0x03, 0x00, 0x00, 0x70, 0x3a, 0x00, 0x00


//--------------------- .text._Z6filterPiPfS0_Pbi --------------------------
	.section	.text._Z6filterPiPfS0_Pbi,"ax",@progbits
	.align	128
        .global         _Z6filterPiPfS0_Pbi
        .type           _Z6filterPiPfS0_Pbi,@function
        .size           _Z6filterPiPfS0_Pbi,(.L_x_92 - _Z6filterPiPfS0_Pbi)
        .other          _Z6filterPiPfS0_Pbi,@"STO_CUDA_ENTRY STV_DEFAULT"
_Z6filterPiPfS0_Pbi:
.text._Z6filterPiPfS0_Pbi:
[----:B------:R-:W0:Y:S01]  /*0000*/  LDC R1, c[0x0][0x37c] ;  /* 0x0000df00ff017b82 */ /* 0x000e220000000800 */
[----:B------:R-:W1:Y:S07]  /*0010*/  S2R R4, SR_TID.X ;  /* 0x0000000000047919 */ /* 0x000e6e0000002100 */
[----:B------:R-:W1:Y:S01]  /*0020*/  S2UR UR4, SR_CTAID.X ;  /* 0x00000000000479c3 */ /* 0x000e620000002500 */
[----:B0-----:R-:W-:-:S05]  /*0030*/  VIADD R1, R1, 0xffffffd0 ;  /* 0xffffffd001017836 */ /* 0x001fca0000000000 */
[----:B------:R-:W-:Y:S02]  /*0040*/  R2UR UR7, R1 ;  /* 0x00000000010772ca */ /* 0x000fe400000e0000 */
[----:B------:R-:W1:Y:S08]  /*0050*/  LDC R3, c[0x0][0x360] ;  /* 0x0000d800ff037b82 */ /* 0x000e700000000800 */
[----:B------:R-:W0:Y:S01]  /*0060*/  LDC.64 R14, c[0x3][0x48] ;  /* 0x00c01200ff0e7b82 */ /* 0x000e220000000a00 */
[----:B-1----:R-:W-:-:S05]  /*0070*/  IMAD R4, R3, UR4, R4 ;  /* 0x0000000403047c24 */ /* 0x002fca000f8e0204 */
[----:B0-----:R-:W-:-:S13]  /*0080*/  ISETP.GE.AND P0, PT, R4, R14, PT ;  /* 0x0000000e0400720c */ /* 0x001fda0003f06270 */
[----:B------:R-:W-:Y:S05]  /*0090*/  @P0 EXIT ;  /* 0x000000000000094d */ /* 0x000fea0003800000 */
[----:B------:R-:W-:-:S13]  /*00a0*/  ISETP.GE.AND P0, PT, R15, 0x1, PT ;  /* 0x000000010f00780c */ /* 0x000fda0003f06270 */
[----:B------:R-:W-:Y:S05]  /*00b0*/  @!P0 EXIT ;  /* 0x000000000000894d */ /* 0x000fea0003800000 */
[----:B------:R-:W0:Y:S01]  /*00c0*/  LDC.64 R6, c[0x0][0x388] ;  /* 0x0000e200ff067b82 */ /* 0x000e220000000a00 */
[----:B------:R-:W1:Y:S01]  /*00d0*/  LDCU.64 UR8, c[0x0][0x358] ;  /* 0x00006b00ff0877ac */ /* 0x000e620008000a00 */
[----:B------:R-:W2:Y:S01]  /*00e0*/  LDCU UR4, c[0x0][0x3a0] ;  /* 0x00007400ff0477ac */ /* 0x000ea20008000800 */
[----:B0-----:R-:W-:-:S05]  /*00f0*/  IMAD.WIDE R6, R4, 0x4, R6 ;  /* 0x0000000404067825 */ /* 0x001fca00078e0206 */
[----:B-1----:R0:W3:Y:S01]  /*0100*/  LDG.E R12, desc[UR8][R6.64] ;  /* 0x00000008060c7981 */ /* 0x0020e2000c1e1900 */
[----:B--2---:R-:W1:Y:S01]  /*0110*/  I2F.F64 R2, UR4 ;  /* 0x0000000400027d12 */ /* 0x004e620008201c00 */
[----:B------:R-:W-:Y:S01]  /*0120*/  UMOV UR4, 0xc710cb29 ;  /* 0xc710cb2900047882 */ /* 0x000fe20000000000 */
[----:B------:R-:W-:Y:S01]  /*0130*/  UMOV UR5, 0x3ff7b8ba ;  /* 0x3ff7b8ba00057882 */ /* 0x000fe20000000000 */
[C---:B------:R-:W-:Y:S01]  /*0140*/  LOP3.LUT R0, R4.reuse, 0xaad26b49, RZ, 0x3c, !PT ;  /* 0xaad26b4904007812 */ /* 0x040fe200078e3cff */
[C---:B------:R-:W-:Y:S01]  /*0150*/  IMAD R14, R4.reuse, R15, RZ ;  /* 0x0000000f040e7224 */ /* 0x040fe200078e02ff */
[----:B------:R-:W-:-:S03]  /*0160*/  ISETP.GT.AND P0, PT, R4, -0x1, PT ;  /* 0xffffffff0400780c */ /* 0x000fc60003f04270 */
[----:B------:R-:W-:Y:S02]  /*0170*/  IMAD R5, R0, 0x4182bed5, RZ ;  /* 0x4182bed500057824 */ /* 0x000fe400078e02ff */
[----:B------:R-:W-:-:S03]  /*0180*/  IMAD.IADD R15, R14, 0x1, R15 ;  /* 0x000000010e0f7824 */ /* 0x000fc600078e020f */
[----:B0-----:R-:W-:Y:S01]  /*0190*/  LOP3.LUT R6, R5, 0x159a55e5, RZ, 0x3c, !PT ;  /* 0x159a55e505067812 */ /* 0x001fe200078e3cff */
[----:B-1----:R-:W-:Y:S01]  /*01a0*/  DMUL R2, R2, UR4 ;  /* 0x0000000402027c28 */ /* 0x002fe20008000000 */
[----:B------:R-:W0:Y:S02]  /*01b0*/  LDCU UR4, c[0x3][0x50] ;  /* 0x00c00a00ff0477ac */ /* 0x000e240008000800 */
[----:B0-----:R-:W-:Y:S01]  /*01c0*/  UISETP.GT.AND UP0, UPT, UR4, 0x1, UPT ;  /* 0x000000010400788c */ /* 0x001fe2000bf04270 */
[----:B---3--:R-:W0:Y:S04]  /*01d0*/  F2F.F64.F32 R8, R12 ;  /* 0x0000000c00087310 */ /* 0x008e280000201800 */
[----:B0-----:R-:W-:Y:S01]  /*01e0*/  DMUL R2, R2, R8 ;  /* 0x0000000802027228 */ /* 0x001fe20000000000 */
[----:B------:R-:W-:-:S05]  /*01f0*/  IMAD.MOV.U32 R8, RZ, RZ, -0x266e14b1 ;  /* 0xd991eb4fff087424 */ /* 0x000fca00078e00ff */
[----:B------:R0:W1:Y:S01]  /*0200*/  F2F.F32.F64 R13, R2 ;  /* 0x00000002000d7310 */ /* 0x0000620000301000 */
[----:B------:R-:W-:-:S04]  /*0210*/  SEL R8, R8, 0x8bf16996, P0 ;  /* 0x8bf1699608087807 */ /* 0x000fc80000000000 */
[----:B0-----:R-:W-:Y:S01]  /*0220*/  IADD3 R2, PT, PT, R8, 0x64f0c9, R5 ;  /* 0x0064f0c908027810 */ /* 0x001fe20007ffe005 */
[C---:B------:R-:W-:Y:S02]  /*0230*/  VIADD R3, R5.reuse, 0x75bcd15 ;  /* 0x075bcd1505037836 */ /* 0x040fe40000000000 */
[----:B------:R-:W-:Y:S01]  /*0240*/  VIADD R5, R5, 0x583f19 ;  /* 0x00583f1905057836 */ /* 0x000fe20000000000 */
[----:B-1----:R0:W1:Y:S01]  /*0250*/  F2I.TRUNC.NTZ R0, R13 ;  /* 0x0000000d00007305 */ /* 0x002062000020f100 */
[----:B------:R-:W-:Y:S05]  /*0260*/  BRA.U UP0, `(.L_x_0) ;  /* 0x0000000900d07547 */ /* 0x000fea000b800000 */
[----:B------:R-:W2:Y:S02]  /*0270*/  LDC.64 R2, c[0x0][0x390] ;  /* 0x0000e400ff027b82 */ /* 0x000ea40000000a00 */
[----:B--2---:R-:W-:-:S05]  /*0280*/  IMAD.WIDE R4, R4, 0x4, R2 ;  /* 0x0000000404047825 */ /* 0x004fca00078e0202 */
[----:B-1----:R-:W2:Y:S01]  /*0290*/  LDG.E R0, desc[UR8][R4.64] ;  /* 0x0000000804007981 */ /* 0x002ea2000c1e1900 */
[----:B------:R-:W-:-:S04]  /*02a0*/  UISETP.LT.U32.AND UP0, UPT, UR4, 0x2, UPT ;  /* 0x000000020400788c */ /* 0x000fc8000bf01070 */
[----:B------:R-:W-:-:S04]  /*02b0*/  USEL UR4, UR4, 0x2, UP0 ;  /* 0x0000000204047887 */ /* 0x000fc80008000000 */
[----:B------:R-:W-:-:S12]  /*02c0*/  USHF.L.U32 UR4, UR4, 0x2, URZ ;  /* 0x0000000204047899 */ /* 0x000fd800080006ff */
[----:B------:R-:W1:Y:S02]  /*02d0*/  LDCU UR4, c[0x2][UR4] ;  /* 0x00800000040477ac */ /* 0x000e640008000800 */
[----:B-1----:R-:W-:Y:S01]  /*02e0*/  USHF.R.S32.HI UR5, URZ, 0x1f, UR4 ;  /* 0x0000001fff057899 */ /* 0x002fe20008011404 */
[----:B--2---:R-:W1:Y:S09]  /*02f0*/  F2I.TRUNC.NTZ R0, R0 ;  /* 0x0000000000007305 */ /* 0x004e72000020f100 */
.L_x_88:
[----:B------:R-:W-:Y:S05]  /*0300*/  BRXU UR4 -0x310                                                    (*"BRANCH_TARGETS .L_x_89,.L_x_90,.L_x_10"*) ;  /* 0xfffffffc043c7958 */ /* 0x000fea000b83ffff */
.L_x_90:
[C---:B------:R-:W-:Y:S01]  /*0310*/  VIADDMNMX R3, R14.reuse, 0x1, R15, !PT ;  /* 0x000000010e037846 */ /* 0x040fe2000780010f */
[----:B------:R-:W2:Y:S01]  /*0320*/  LDCU.64 UR4, c[0x0][0x398] ;  /* 0x00007300ff0477ac */ /* 0x000ea20008000a00 */
[----:B------:R-:W-:Y:S03]  /*0330*/  BSSY.RECONVERGENT B0, `(.L_x_1) ;  /* 0x0000019000007945 */ /* 0x000fe60003800200 */
[----:B------:R-:W-:Y:S02]  /*0340*/  IMAD.IADD R2, R3, 0x1, -R14 ;  /* 0x0000000103027824 */ /* 0x000fe400078e0a0e */
[----:B------:R-:W-:-:S03]  /*0350*/  IMAD.IADD R3, R14, 0x1, -R3 ;  /* 0x000000010e037824 */ /* 0x000fc600078e0a03 */
[----:B------:R-:W-:Y:S02]  /*0360*/  LOP3.LUT P0, R4, R2, 0x3, RZ, 0xc0, !PT ;  /* 0x0000000302047812 */ /* 0x000fe4000780c0ff */
[----:B------:R-:W-:-:S11]  /*0370*/  ISETP.GT.U32.AND P1, PT, R3, -0x4, PT ;  /* 0xfffffffc0300780c */ /* 0x000fd60003f24070 */
[----:B--2---:R-:W-:Y:S05]  /*0380*/  @!P0 BRA `(.L_x_2) ;  /* 0x00000000004c8947 */ /* 0x004fea0003800000 */
[----:B------:R-:W2:Y:S01]  /*0390*/  LDC.64 R2, c[0x0][0x380] ;  /* 0x0000e000ff027b82 */ /* 0x000ea20000000a00 */
[----:B------:R-:W-:-:S07]  /*03a0*/  IMAD.MOV R8, RZ, RZ, -R4 ;  /* 0x000000ffff087224 */ /* 0x000fce00078e0a04 */
.L_x_3:
[----:B--2---:R-:W-:-:S05]  /*03b0*/  IMAD.WIDE R6, R14, 0x4, R2 ;  /* 0x000000040e067825 */ /* 0x004fca00078e0202 */
[----:B------:R-:W2:Y:S01]  /*03c0*/  LDG.E R5, desc[UR8][R6.64] ;  /* 0x0000000806057981 */ /* 0x000ea2000c1e1900 */
[----:B------:R-:W-:Y:S02]  /*03d0*/  IMAD.MOV.U32 R9, RZ, RZ, 0x1 ;  /* 0x00000001ff097424 */ /* 0x000fe400078e00ff */
[----:B------:R-:W-:Y:S01]  /*03e0*/  VIADD R8, R8, 0x1 ;  /* 0x0000000108087836 */ /* 0x000fe20000000000 */
[----:B--2---:R-:W-:Y:S02]  /*03f0*/  IABS R4, R5 ;  /* 0x0000000500047213 */ /* 0x004fe40000000000 */
[C---:B------:R-:W-:Y:S02]  /*0400*/  ISETP.NE.AND P0, PT, R5.reuse, 0x7f, PT ;  /* 0x0000007f0500780c */ /* 0x040fe40003f05270 */
[----:B------:R-:W-:Y:S02]  /*0410*/  I2FP.F32.S32 R4, R4 ;  /* 0x0000000400047245 */ /* 0x000fe40000201400 */
[----:B------:R-:W-:-:S04]  /*0420*/  ISETP.EQ.OR P0, PT, R5, -0x80, !P0 ;  /* 0xffffff800500780c */ /* 0x000fc80004702670 */
[----:B------:R-:W-:Y:S02]  /*0430*/  FSETP.GT.OR P0, PT, R4, R13, P0 ;  /* 0x0000000d0400720b */ /* 0x000fe40000704400 */
[----:B------:R-:W-:-:S04]  /*0440*/  IADD3 R4, P2, PT, R14, UR4, RZ ;  /* 0x000000040e047c10 */ /* 0x000fc8000ff5e0ff */
[C---:B------:R-:W-:Y:S01]  /*0450*/  LEA.HI.X.SX32 R5, R14.reuse, UR5, 0x1, P2 ;  /* 0x000000050e057c11 */ /* 0x040fe200090f0eff */
[----:B------:R-:W-:-:S06]  /*0460*/  VIADD R14, R14, 0x1 ;  /* 0x000000010e0e7836 */ /* 0x000fcc0000000000 */
[----:B------:R3:W-:Y:S04]  /*0470*/  @!P0 STG.E.U8 desc[UR8][R4.64], R9 ;  /* 0x0000000904008986 */ /* 0x0007e8000c101108 */
[----:B-1----:R3:W-:Y:S04]  /*0480*/  @P0 STG.E desc[UR8][R6.64], R0 ;  /* 0x0000000006000986 */ /* 0x0027e8000c101908 */
[----:B------:R3:W-:Y:S01]  /*0490*/  @P0 STG.E.U8 desc[UR8][R4.64], RZ ;  /* 0x000000ff04000986 */ /* 0x0007e2000c101108 */
[----:B------:R-:W-:-:S13]  /*04a0*/  ISETP.NE.AND P0, PT, R8, RZ, PT ;  /* 0x000000ff0800720c */ /* 0x000fda0003f05270 */
[----:B---3--:R-:W-:Y:S05]  /*04b0*/  @P0 BRA `(.L_x_3) ;  /* 0xfffffffc00bc0947 */ /* 0x008fea000383ffff */
.L_x_2:
[----:B------:R-:W-:Y:S05]  /*04c0*/  BSYNC.RECONVERGENT B0 ;  /* 0x0000000000007941 */ /* 0x000fea0003800200 */
.L_x_1:
[----:B------:R-:W-:Y:S05]  /*04d0*/  @P1 EXIT ;  /* 0x000000000000194d */ /* 0x000fea0003800000 */
[----:B------:R-:W2:Y:S01]  /*04e0*/  LDC.64 R2, c[0x0][0x398] ;  /* 0x0000e600ff027b82 */ /* 0x000ea20000000a00 */
[----:B------:R-:W3:Y:S02]  /*04f0*/  LDCU.64 UR4, c[0x0][0x380] ;  /* 0x00007000ff0477ac */ /* 0x000ee40008000a00 */
[----:B---3--:R-:W-:-:S04]  /*0500*/  UIADD3 UR4, UP0, UPT, UR4, 0x8, URZ ;  /* 0x0000000804047890 */ /* 0x008fc8000ff1e0ff */
[----:B------:R-:W-:-:S12]  /*0510*/  UIADD3.X UR5, UPT, UPT, URZ, UR5, URZ, UP0, !UPT ;  /* 0x00000005ff057290 */ /* 0x000fd800087fe4ff */
.L_x_4:
[----:B------:R-:W-:Y:S02]  /*0520*/  IMAD.U32 R4, RZ, RZ, UR4 ;  /* 0x00000004ff047e24 */ /* 0x000fe4000f8e00ff */
[----:B------:R-:W-:Y:S02]  /*0530*/  IMAD.U32 R5, RZ, RZ, UR5 ;  /* 0x00000005ff057e24 */ /* 0x000fe4000f8e00ff */
[----:B------:R-:W-:-:S05]  /*0540*/  IMAD.WIDE R4, R14, 0x4, R4 ;  /* 0x000000040e047825 */ /* 0x000fca00078e0204 */
[----:B------:R-:W3:Y:S01]  /*0550*/  LDG.E R7, desc[UR8][R4.64+-0x8] ;  /* 0xfffff80804077981 */ /* 0x000ee2000c1e1900 */
[----:B------:R-:W-:Y:S01]  /*0560*/  SHF.R.S32.HI R8, RZ, 0x1f, R14 ;  /* 0x0000001fff087819 */ /* 0x000fe2000001140e */
[----:B------:R-:W-:Y:S01]  /*0570*/  IMAD.MOV.U32 R10, RZ, RZ, 0x1 ;  /* 0x00000001ff0a7424 */ /* 0x000fe200078e00ff */
[----:B---3--:R-:W-:Y:S02]  /*0580*/  IABS R6, R7 ;  /* 0x0000000700067213 */ /* 0x008fe40000000000 */
[C---:B------:R-:W-:Y:S02]  /*0590*/  ISETP.NE.AND P0, PT, R7.reuse, 0x7f, PT ;  /* 0x0000007f0700780c */ /* 0x040fe40003f05270 */
[----:B------:R-:W-:Y:S02]  /*05a0*/  I2FP.F32.S32 R6, R6 ;  /* 0x0000000600067245 */ /* 0x000fe40000201400 */
[----:B------:R-:W-:-:S04]  /*05b0*/  ISETP.EQ.OR P0, PT, R7, -0x80, !P0 ;  /* 0xffffff800700780c */ /* 0x000fc80004702670 */
[----:B------:R-:W-:Y:S02]  /*05c0*/  FSETP.GT.OR P0, PT, R6, R13, P0 ;  /* 0x0000000d0600720b */ /* 0x000fe40000704400 */
[----:B--2---:R-:W-:-:S04]  /*05d0*/  IADD3 R6, P1, P2, R14, 0x3, R2 ;  /* 0x000000030e067810 */ /* 0x004fc80007a3e002 */
[----:B------:R-:W-:-:S07]  /*05e0*/  IADD3.X R7, PT, PT, R8, R3, RZ, P1, P2 ;  /* 0x0000000308077210 */ /* 0x000fce0000fe44ff */
[----:B------:R2:W-:Y:S04]  /*05f0*/  @!P0 STG.E.U8 desc[UR8][R6.64+-0x3], R10 ;  /* 0xfffffd0a06008986 */ /* 0x0005e8000c101108 */
[----:B-1----:R-:W-:Y:S04]  /*0600*/  @P0 STG.E desc[UR8][R4.64+-0x8], R0 ;  /* 0xfffff80004000986 */ /* 0x002fe8000c101908 */
[----:B------:R-:W-:Y:S04]  /*0610*/  @P0 STG.E.U8 desc[UR8][R6.64+-0x3], RZ ;  /* 0xfffffdff06000986 */ /* 0x000fe8000c101108 */
[----:B------:R-:W3:Y:S02]  /*0620*/  LDG.E R8, desc[UR8][R4.64+-0x4] ;  /* 0xfffffc0804087981 */ /* 0x000ee4000c1e1900 */
[----:B---3--:R-:W-:-:S02]  /*0630*/  ISETP.NE.AND P0, PT, R8, 0x7f, PT ;  /* 0x0000007f0800780c */ /* 0x008fc40003f05270 */
[----:B------:R-:W-:Y:S02]  /*0640*/  IABS R9, R8 ;  /* 0x0000000800097213 */ /* 0x000fe40000000000 */
[----:B------:R-:W-:Y:S02]  /*0650*/  ISETP.EQ.OR P0, PT, R8, -0x80, !P0 ;  /* 0xffffff800800780c */ /* 0x000fe40004702670 */
[----:B------:R-:W-:-:S04]  /*0660*/  I2FP.F32.S32 R8, R9 ;  /* 0x0000000900087245 */ /* 0x000fc80000201400 */
[----:B------:R-:W-:Y:S01]  /*0670*/  FSETP.GT.OR P0, PT, R8, R13, P0 ;  /* 0x0000000d0800720b */ /* 0x000fe20000704400 */
[----:B------:R-:W-:-:S12]  /*0680*/  IMAD.MOV.U32 R8, RZ, RZ, 0x1 ;  /* 0x00000001ff087424 */ /* 0x000fd800078e00ff */
[----:B--2---:R-:W-:-:S05]  /*0690*/  @!P0 PRMT R10, R8, 0x7610, R10 ;  /* 0x00007610080a8816 */ /* 0x004fca000000000a */
[----:B------:R1:W-:Y:S04]  /*06a0*/  @!P0 STG.E.U8 desc[UR8][R6.64+-0x2], R10 ;  /* 0xfffffe0a06008986 */ /* 0x0003e8000c101108 */
[----:B------:R3:W-:Y:S04]  /*06b0*/  @P0 STG.E desc[UR8][R4.64+-0x4], R0 ;  /* 0xfffffc0004000986 */ /* 0x0007e8000c101908 */
[----:B------:R3:W-:Y:S04]  /*06c0*/  @P0 STG.E.U8 desc[UR8][R6.64+-0x2], RZ ;  /* 0xfffffeff06000986 */ /* 0x0007e8000c101108 */
[----:B------:R-:W2:Y:S02]  /*06d0*/  LDG.E R8, desc[UR8][R4.64] ;  /* 0x0000000804087981 */ /* 0x000ea4000c1e1900 */
[----:B--2---:R-:W-:-:S02]  /*06e0*/  ISETP.NE.AND P0, PT, R8, 0x7f, PT ;  /* 0x0000007f0800780c */ /* 0x004fc40003f05270 */
[----:B------:R-:W-:Y:S02]  /*06f0*/  IABS R9, R8 ;  /* 0x0000000800097213 */ /* 0x000fe40000000000 */
[----:B------:R-:W-:Y:S02]  /*0700*/  ISETP.EQ.OR P0, PT, R8, -0x80, !P0 ;  /* 0xffffff800800780c */ /* 0x000fe40004702670 */
[----:B------:R-:W-:-:S04]  /*0710*/  I2FP.F32.S32 R8, R9 ;  /* 0x0000000900087245 */ /* 0x000fc80000201400 */
[----:B------:R-:W-:Y:S01]  /*0720*/  FSETP.GT.OR P0, PT, R8, R13, P0 ;  /* 0x0000000d0800720b */ /* 0x000fe20000704400 */
[----:B------:R-:W-:-:S12]  /*0730*/  IMAD.MOV.U32 R8, RZ, RZ, 0x1 ;  /* 0x00000001ff087424 */ /* 0x000fd800078e00ff */
[----:B-1----:R-:W-:-:S05]  /*0740*/  @!P0 PRMT R10, R8, 0x7610, R10 ;  /* 0x00007610080a8816 */ /* 0x002fca000000000a */
[----:B------:R3:W-:Y:S04]  /*0750*/  @!P0 STG.E.U8 desc[UR8][R6.64+-0x1], R10 ;  /* 0xffffff0a06008986 */ /* 0x0007e8000c101108 */
[----:B------:R3:W-:Y:S04]  /*0760*/  @P0 STG.E desc[UR8][R4.64], R0 ;  /* 0x0000000004000986 */ /* 0x0007e8000c101908 */
[----:B------:R3:W-:Y:S04]  /*0770*/  @P0 STG.E.U8 desc[UR8][R6.64+-0x1], RZ ;  /* 0xffffffff06000986 */ /* 0x0007e8000c101108 */
[----:B------:R-:W2:Y:S01]  /*0780*/  LDG.E R8, desc[UR8][R4.64+0x4] ;  /* 0x0000040804087981 */ /* 0x000ea2000c1e1900 */
[----:B------:R-:W-:Y:S01]  /*0790*/  VIADD R14, R14, 0x4 ;  /* 0x000000040e0e7836 */ /* 0x000fe20000000000 */
[----:B--2---:R-:W-:-:S02]  /*07a0*/  ISETP.NE.AND P0, PT, R8, 0x7f, PT ;  /* 0x0000007f0800780c */ /* 0x004fc40003f05270 */
[----:B------:R-:W-:Y:S02]  /*07b0*/  IABS R9, R8 ;  /* 0x0000000800097213 */ /* 0x000fe40000000000 */
[----:B------:R-:W-:Y:S02]  /*07c0*/  ISETP.EQ.OR P0, PT, R8, -0x80, !P0 ;  /* 0xffffff800800780c */ /* 0x000fe40004702670 */
[----:B------:R-:W-:-:S04]  /*07d0*/  I2FP.F32.S32 R8, R9 ;  /* 0x0000000900087245 */ /* 0x000fc80000201400 */
[----:B------:R-:W-:Y:S01]  /*07e0*/  FSETP.GT.OR P0, PT, R8, R13, P0 ;  /* 0x0000000d0800720b */ /* 0x000fe20000704400 */
[----:B------:R-:W-:-:S12]  /*07f0*/  IMAD.MOV.U32 R8, RZ, RZ, 0x1 ;  /* 0x00000001ff087424 */ /* 0x000fd800078e00ff */
[----:B------:R3:W-:Y:S04]  /*0800*/  @!P0 STG.E.U8 desc[UR8][R6.64], R8 ;  /* 0x0000000806008986 */ /* 0x0007e8000c101108 */
[----:B------:R3:W-:Y:S04]  /*0810*/  @P0 STG.E desc[UR8][R4.64+0x4], R0 ;  /* 0x0000040004000986 */ /* 0x0007e8000c101908 */
[----:B------:R3:W-:Y:S01]  /*0820*/  @P0 STG.E.U8 desc[UR8][R6.64], RZ ;  /* 0x000000ff06000986 */ /* 0x0007e2000c101108 */
[----:B------:R-:W-:-:S13]  /*0830*/  ISETP.GE.AND P0, PT, R14, R15, PT ;  /* 0x0000000f0e00720c */ /* 0x000fda0003f06270 */
[----:B---3--:R-:W-:Y:S05]  /*0840*/  @!P0 BRA `(.L_x_4) ;  /* 0xfffffffc00348947 */ /* 0x008fea000383ffff */
[----:B------:R-:W-:Y:S05]  /*0850*/  EXIT ;  /* 0x000000000000794d */ /* 0x000fea0003800000 */
.L_x_89:
[C---:B------:R-:W-:Y:S01]  /*0860*/  VIADDMNMX R3, R14.reuse, 0x1, R15, !PT ;  /* 0x000000010e037846 */ /* 0x040fe2000780010f */
[----:B------:R-:W2:Y:S01]  /*0870*/  LDCU.64 UR4, c[0x0][0x398] ;  /* 0x00007300ff0477ac */ /* 0x000ea20008000a00 */
[----:B------:R-:W-:Y:S03]  /*0880*/  BSSY.RECONVERGENT B0, `(.L_x_5) ;  /* 0x0000019000007945 */ /* 0x000fe60003800200 */
[----:B-1----:R-:W-:Y:S02]  /*0890*/  IMAD.IADD R0, R3, 0x1, -R14 ;  /* 0x0000000103007824 */ /* 0x002fe400078e0a0e */
[----:B------:R-:W-:-:S03]  /*08a0*/  IMAD.IADD R3, R14, 0x1, -R3 ;  /* 0x000000010e037824 */ /* 0x000fc600078e0a03 */
[----:B------:R-:W-:Y:S02]  /*08b0*/  LOP3.LUT P0, R0, R0, 0x3, RZ, 0xc0, !PT ;  /* 0x0000000300007812 */ /* 0x000fe4000780c0ff */
[----:B------:R-:W-:-:S11]  /*08c0*/  ISETP.GT.U32.AND P2, PT, R3, -0x4, PT ;  /* 0xfffffffc0300780c */ /* 0x000fd60003f44070 */
[----:B--2---:R-:W-:Y:S05]  /*08d0*/  @!P0 BRA `(.L_x_6) ;  /* 0x00000000004c8947 */ /* 0x004fea0003800000 */
[----:B------:R-:W1:Y:S01]  /*08e0*/  LDC.64 R2, c[0x0][0x380] ;  /* 0x0000e000ff027b82 */ /* 0x000e620000000a00 */
[----:B------:R-:W-:-:S07]  /*08f0*/  IMAD.MOV R0, RZ, RZ, -R0 ;  /* 0x000000ffff007224 */ /* 0x000fce00078e0a00 */
.L_x_7:
[----:B-1----:R-:W-:-:S05]  /*0900*/  IMAD.WIDE R6, R14, 0x4, R2 ;  /* 0x000000040e067825 */ /* 0x002fca00078e0202 */
        /* <DEDUP_REMOVED lines=12> */
[----:B------:R2:W-:Y:S04]  /*09d0*/  @P0 STG.E desc[UR8][R6.64], RZ ;  /* 0x000000ff06000986 */ /* 0x0005e8000c101908 */
[----:B------:R2:W-:Y:S01]  /*09e0*/  @P0 STG.E.U8 desc[UR8][R4.64], RZ ;  /* 0x000000ff04000986 */ /* 0x0005e2000c101108 */
[----:B------:R-:W-:-:S13]  /*09f0*/  ISETP.NE.AND P0, PT, R0, RZ, PT ;  /* 0x000000ff0000720c */ /* 0x000fda0003f05270 */
[----:B--2---:R-:W-:Y:S05]  /*0a00*/  @P0 BRA `(.L_x_7) ;  /* 0xfffffffc00bc0947 */ /* 0x004fea000383ffff */
.L_x_6:
[----:B------:R-:W-:Y:S05]  /*0a10*/  BSYNC.RECONVERGENT B0 ;  /* 0x0000000000007941 */ /* 0x000fea0003800200 */
.L_x_5:
[----:B------:R-:W-:Y:S05]  /*0a20*/  @P2 EXIT ;  /* 0x000000000000294d */ /* 0x000fea0003800000 */
[----:B------:R-:W1:Y:S01]  /*0a30*/  LDC.64 R2, c[0x0][0x398] ;  /* 0x0000e600ff027b82 */ /* 0x000e620000000a00 */
[----:B------:R-:W2:Y:S02]  /*0a40*/  LDCU.64 UR4, c[0x0][0x380] ;  /* 0x00007000ff0477ac */ /* 0x000ea40008000a00 */
[----:B--2---:R-:W-:-:S04]  /*0a50*/  UIADD3 UR4, UP0, UPT, UR4, 0x8, URZ ;  /* 0x0000000804047890 */ /* 0x004fc8000ff1e0ff */
[----:B------:R-:W-:-:S12]  /*0a60*/  UIADD3.X UR5, UPT, UPT, URZ, UR5, URZ, UP0, !UPT ;  /* 0x00000005ff057290 */ /* 0x000fd800087fe4ff */
.L_x_8:
[----:B------:R-:W-:Y:S02]  /*0a70*/  IMAD.U32 R4, RZ, RZ, UR4 ;  /* 0x00000004ff047e24 */ /* 0x000fe4000f8e00ff */
[----:B------:R-:W-:Y:S02]  /*0a80*/  IMAD.U32 R5, RZ, RZ, UR5 ;  /* 0x00000005ff057e24 */ /* 0x000fe4000f8e00ff */
[----:B------:R-:W-:-:S05]  /*0a90*/  IMAD.WIDE R4, R14, 0x4, R4 ;  /* 0x000000040e047825 */ /* 0x000fca00078e0204 */
[----:B------:R-:W2:Y:S01]  /*0aa0*/  LDG.E R6, desc[UR8][R4.64+-0x8] ;  /* 0xfffff80804067981 */ /* 0x000ea2000c1e1900 */
[----:B------:R-:W-:Y:S01]  /*0ab0*/  IMAD.MOV.U32 R9, RZ, RZ, 0x1 ;  /* 0x00000001ff097424 */ /* 0x000fe200078e00ff */
[----:B--2---:R-:W-:Y:S02]  /*0ac0*/  IABS R0, R6 ;  /* 0x0000000600007213 */ /* 0x004fe40000000000 */
[C---:B------:R-:W-:Y:S02]  /*0ad0*/  ISETP.NE.AND P0, PT, R6.reuse, 0x7f, PT ;  /* 0x0000007f0600780c */ /* 0x040fe40003f05270 */
[----:B------:R-:W-:Y:S02]  /*0ae0*/  I2FP.F32.S32 R0, R0 ;  /* 0x0000000000007245 */ /* 0x000fe40000201400 */
[----:B------:R-:W-:Y:S02]  /*0af0*/  ISETP.EQ.OR P0, PT, R6, -0x80, !P0 ;  /* 0xffffff800600780c */ /* 0x000fe40004702670 */
[----:B-1----:R-:W-:-:S02]  /*0b00*/  IADD3 R6, P1, P2, R14, 0x3, R2 ;  /* 0x000000030e067810 */ /* 0x002fc40007a3e002 */
[----:B------:R-:W-:Y:S02]  /*0b10*/  FSETP.GT.OR P0, PT, R0, R13, P0 ;  /* 0x0000000d0000720b */ /* 0x000fe40000704400 */
[----:B------:R-:W-:-:S04]  /*0b20*/  SHF.R.S32.HI R0, RZ, 0x1f, R14 ;  /* 0x0000001fff007819 */ /* 0x000fc8000001140e */
[----:B------:R-:W-:-:S07]  /*0b30*/  IADD3.X R7, PT, PT, R0, R3, RZ, P1, P2 ;  /* 0x0000000300077210 */ /* 0x000fce0000fe44ff */
[----:B------:R1:W-:Y:S04]  /*0b40*/  @!P0 STG.E.U8 desc[UR8][R6.64+-0x3], R9 ;  /* 0xfffffd0906008986 */ /* 0x0003e8000c101108 */
[----:B------:R-:W-:Y:S04]  /*0b50*/  @P0 STG.E desc[UR8][R4.64+-0x8], RZ ;  /* 0xfffff8ff04000986 */ /* 0x000fe8000c101908 */
[----:B------:R-:W-:Y:S04]  /*0b60*/  @P0 STG.E.U8 desc[UR8][R6.64+-0x3], RZ ;  /* 0xfffffdff06000986 */ /* 0x000fe8000c101108 */
        /* <DEDUP_REMOVED lines=9> */
[----:B------:R2:W-:Y:S04]  /*0c00*/  @P0 STG.E desc[UR8][R4.64+-0x4], RZ ;  /* 0xfffffcff04000986 */ /* 0x0005e8000c101908 */
[----:B------:R2:W-:Y:S04]  /*0c10*/  @P0 STG.E.U8 desc[UR8][R6.64+-0x2], RZ ;  /* 0xfffffeff06000986 */ /* 0x0005e8000c101108 */
[----:B------:R-:W3:Y:S02]  /*0c20*/  LDG.E R0, desc[UR8][R4.64] ;  /* 0x0000000804007981 */ /* 0x000ee4000c1e1900 */
[----:B---3--:R-:W-:-:S02]  /*0c30*/  ISETP.NE.AND P0, PT, R0, 0x7f, PT ;  /* 0x0000007f0000780c */ /* 0x008fc40003f05270 */
        /* <DEDUP_REMOVED lines=9> */
[----:B------:R-:W3:Y:S01]  /*0cd0*/  LDG.E R0, desc[UR8][R4.64+0x4] ;  /* 0x0000040804007981 */ /* 0x000ee2000c1e1900 */
[----:B------:R-:W-:Y:S01]  /*0ce0*/  VIADD R14, R14, 0x4 ;  /* 0x000000040e0e7836 */ /* 0x000fe20000000000 */
[----:B---3--:R-:W-:-:S02]  /*0cf0*/  ISETP.NE.AND P0, PT, R0, 0x7f, PT ;  /* 0x0000007f0000780c */ /* 0x008fc40003f05270 */
[----:B------:R-:W-:Y:S02]  /*0d00*/  IABS R8, R0 ;  /* 0x0000000000087213 */ /* 0x000fe40000000000 */
[----:B------:R-:W-:Y:S02]  /*0d10*/  ISETP.EQ.OR P0, PT, R0, -0x80, !P0 ;  /* 0xffffff800000780c */ /* 0x000fe40004702670 */
[----:B------:R-:W-:-:S04]  /*0d20*/  I2FP.F32.S32 R0, R8 ;  /* 0x0000000800007245 */ /* 0x000fc80000201400 */
[----:B------:R-:W-:Y:S01]  /*0d30*/  FSETP.GT.OR P0, PT, R0, R13, P0 ;  /* 0x0000000d0000720b */ /* 0x000fe20000704400 */
[----:B------:R-:W-:-:S12]  /*0d40*/  IMAD.MOV.U32 R0, RZ, RZ, 0x1 ;  /* 0x00000001ff007424 */ /* 0x000fd800078e00ff */
[----:B------:R2:W-:Y:S04]  /*0d50*/  @!P0 STG.E.U8 desc[UR8][R6.64], R0 ;  /* 0x0000000006008986 */ /* 0x0005e8000c101108 */
[----:B------:R2:W-:Y:S04]  /*0d60*/  @P0 STG.E desc[UR8][R4.64+0x4], RZ ;  /* 0x000004ff04000986 */ /* 0x0005e8000c101908 */
[----:B------:R2:W-:Y:S01]  /*0d70*/  @P0 STG.E.U8 desc[UR8][R6.64], RZ ;  /* 0x000000ff06000986 */ /* 0x0005e2000c101108 */
[----:B------:R-:W-:-:S13]  /*0d80*/  ISETP.GE.AND P0, PT, R14, R15, PT ;  /* 0x0000000f0e00720c */ /* 0x000fda0003f06270 */
[----:B--2---:R-:W-:Y:S05]  /*0d90*/  @!P0 BRA `(.L_x_8) ;  /* 0xfffffffc00348947 */ /* 0x004fea000383ffff */
[----:B------:R-:W-:Y:S05]  /*0da0*/  EXIT ;  /* 0x000000000000794d */ /* 0x000fea0003800000 */
.L_x_0:
[----:B------:R-:W-:-:S09]  /*0db0*/  UISETP.NE.AND UP0, UPT, UR4, 0x3, UPT ;  /* 0x000000030400788c */ /* 0x000fd2000bf05270 */
[----:B------:R-:W-:Y:S05]  /*0dc0*/  BRA.U !UP0, `(.L_x_9) ;  /* 0x0000003108647547 */ /* 0x000fea000b800000 */
[----:B------:R-:W-:-:S09]  /*0dd0*/  UISETP.NE.AND UP0, UPT, UR4, 0x2, UPT ;  /* 0x000000020400788c */ /* 0x000fd2000bf05270 */
[----:B------:R-:W-:Y:S05]  /*0de0*/  BRA.U UP0, `(.L_x_10) ;  /* 0x0000002d00207547 */ /* 0x000fea000b800000 */
[----:B------:R-:W-:Y:S01]  /*0df0*/  IMAD.MOV.U32 R19, RZ, RZ, R14 ;  /* 0x000000ffff137224 */ /* 0x000fe200078e000e */
[C---:B------:R-:W-:Y:S01]  /*0e00*/  LOP3.LUT R4, R8.reuse, 0x5491333, RZ, 0x3c, !PT ;  /* 0x0549133308047812 */ /* 0x040fe200078e3cff */
[----:B------:R-:W-:-:S07]  /*0e10*/  VIADD R7, R8, 0x1f123bb5 ;  /* 0x1f123bb508077836 */ /* 0x000fce0000000000 */
.L_x_27:
[----:B--23--:R-:W2:Y:S02]  /*0e20*/  LDC.64 R8, c[0x0][0x380] ;  /* 0x0000e000ff087b82 */ /* 0x00cea40000000a00 */
[----:B--2---:R-:W-:-:S06]  /*0e30*/  IMAD.WIDE R8, R19, 0x4, R8 ;  /* 0x0000000413087825 */ /* 0x004fcc00078e0208 */
[----:B-1----:R-:W1:Y:S01]  /*0e40*/  LDG.E R8, desc[UR8][R8.64] ;  /* 0x0000000808087981 */ /* 0x002e62000c1e1900 */
[----:B------:R-:W-:Y:S01]  /*0e50*/  BSSY.RECONVERGENT B0, `(.L_x_11) ;  /* 0x00002bd000007945 */ /* 0x000fe20003800200 */
[----:B-1----:R-:W-:Y:S02]  /*0e60*/  IABS R0, R8 ;  /* 0x0000000800007213 */ /* 0x002fe40000000000 */
[C---:B------:R-:W-:Y:S02]  /*0e70*/  ISETP.NE.AND P0, PT, R8.reuse, 0x7f, PT ;  /* 0x0000007f0800780c */ /* 0x040fe40003f05270 */
[----:B------:R-:W-:Y:S02]  /*0e80*/  I2FP.F32.S32 R0, R0 ;  /* 0x0000000000007245 */ /* 0x000fe40000201400 */
[----:B------:R-:W-:-:S04]  /*0e90*/  ISETP.EQ.OR P0, PT, R8, -0x80, !P0 ;  /* 0xffffff800800780c */ /* 0x000fc80004702670 */
[----:B------:R-:W-:Y:S01]  /*0ea0*/  FSETP.GT.OR P0, PT, R0, R13, P0 ;  /* 0x0000000d0000720b */ /* 0x000fe20000704400 */
[----:B------:R-:W-:-:S12]  /*0eb0*/  IMAD.MOV.U32 R0, RZ, RZ, 0x1 ;  /* 0x00000001ff007424 */ /* 0x000fd800078e00ff */
[----:B------:R-:W1:Y:S02]  /*0ec0*/  @!P0 LDC.64 R10, c[0x0][0x398] ;  /* 0x0000e600ff0a8b82 */ /* 0x000e640000000a00 */
[----:B-1----:R-:W-:-:S04]  /*0ed0*/  @!P0 IADD3 R10, P1, PT, R19, R10, RZ ;  /* 0x0000000a130a8210 */ /* 0x002fc80007f3e0ff */
[----:B------:R-:W-:-:S05]  /*0ee0*/  @!P0 LEA.HI.X.SX32 R11, R19, R11, 0x1, P1 ;  /* 0x0000000b130b8211 */ /* 0x000fca00008f0eff */
[----:B------:R1:W-:Y:S01]  /*0ef0*/  @!P0 STG.E.U8 desc[UR8][R10.64], R0 ;  /* 0x000000000a008986 */ /* 0x0003e2000c101108 */
[----:B------:R-:W-:Y:S05]  /*0f00*/  @!P0 BRA `(.L_x_12) ;  /* 0x0000002800c48947 */ /* 0x000fea0003800000 */
[----:B------:R2:W-:Y:S01]  /*0f10*/  STL.64 [R1], R2 ;  /* 0x0000000201007387 */ /* 0x0005e20000100a00 */
[----:B------:R-:W-:Y:S01]  /*0f20*/  IMAD.IADD R21, R19, 0x1, -R14 ;  /* 0x0000000113157824 */ /* 0x000fe200078e0a0e */
[----:B------:R-:W-:Y:S01]  /*0f30*/  BSSY.RECONVERGENT B1, `(.L_x_13) ;  /* 0x000025d000017945 */ /* 0x000fe20003800200 */
[----:B-1----:R-:W-:Y:S01]  /*0f40*/  IMAD.MOV.U32 R0, RZ, RZ, R3 ;  /* 0x000000ffff007224 */ /* 0x002fe200078e0003 */
[----:B------:R2:W-:Y:S01]  /*0f50*/  STL.64 [R1+0x8], R6 ;  /* 0x0000080601007387 */ /* 0x0005e20000100a00 */
[----:B------:R-:W-:Y:S01]  /*0f60*/  IMAD.MOV.U32 R9, RZ, RZ, R5 ;  /* 0x000000ffff097224 */ /* 0x000fe200078e0005 */
[----:B------:R-:W-:Y:S01]  /*0f70*/  ISETP.NE.AND P0, PT, R21, RZ, PT ;  /* 0x000000ff1500720c */ /* 0x000fe20003f05270 */
[----:B------:R-:W-:Y:S01]  /*0f80*/  IMAD.MOV.U32 R10, RZ, RZ, R6 ;  /* 0x000000ffff0a7224 */ /* 0x000fe200078e0006 */
[----:B------:R2:W-:Y:S11]  /*0f90*/  STL.64 [R1+0x10], R4 ;  /* 0x0000100401007387 */ /* 0x0005f60000100a00 */
[----:B------:R-:W-:Y:S05]  /*0fa0*/  @!P0 BRA `(.L_x_14) ;  /* 0x0000002400548947 */ /* 0x000fea0003800000 */
[----:B------:R-:W-:Y:S01]  /*0fb0*/  SHF.R.S32.HI R18, RZ, 0x1f, R21 ;  /* 0x0000001fff127819 */ /* 0x000fe20000011415 */
[----:B------:R-:W-:Y:S02]  /*0fc0*/  IMAD.MOV.U32 R20, RZ, RZ, RZ ;  /* 0x000000ffff147224 */ /* 0x000fe400078e00ff */
[----:B------:R-:W-:Y:S02]  /*0fd0*/  IMAD.MOV.U32 R0, RZ, RZ, R3 ;  /* 0x000000ffff007224 */ /* 0x000fe400078e0003 */
[----:B------:R-:W-:Y:S02]  /*0fe0*/  IMAD.MOV.U32 R9, RZ, RZ, R5 ;  /* 0x000000ffff097224 */ /* 0x000fe400078e0005 */
[----:B------:R-:W-:-:S07]  /*0ff0*/  IMAD.MOV.U32 R10, RZ, RZ, R6 ;  /* 0x000000ffff0a7224 */ /* 0x000fce00078e0006 */
.L_x_23:
[----:B-1----:R-:W-:Y:S01]  /*1000*/  LOP3.LUT R8, R21, 0x3, RZ, 0xc0, !PT ;  /* 0x0000000315087812 */ /* 0x002fe200078ec0ff */
[----:B------:R-:W-:Y:S03]  /*1010*/  BSSY.RECONVERGENT B2, `(.L_x_15) ;  /* 0x0000248000027945 */ /* 0x000fe60003800200 */
[----:B------:R-:W-:-:S04]  /*1020*/  ISETP.NE.U32.AND P0, PT, R8, RZ, PT ;  /* 0x000000ff0800720c */ /* 0x000fc80003f05070 */
[----:B------:R-:W-:-:S13]  /*1030*/  ISETP.NE.AND.EX P0, PT, RZ, RZ, PT, P0 ;  /* 0x000000ffff00720c */ /* 0x000fda0003f05300 */
[----:B------:R-:W-:Y:S05]  /*1040*/  @!P0 BRA `(.L_x_16) ;  /* 0x0000002400108947 */ /* 0x000fea0003800000 */
[----:B------:R-:W1:Y:S01]  /*1050*/  LDC.64 R16, c[0x4][0x8] ;  /* 0x01000200ff107b82 */ /* 0x000e620000000a00 */
[----:B------:R-:W-:Y:S01]  /*1060*/  IMAD.MOV.U32 R0, RZ, RZ, RZ ;  /* 0x000000ffff007224 */ /* 0x000fe200078e00ff */
[----:B------:R-:W-:Y:S02]  /*1070*/  CS2R R8, SRZ ;  /* 0x0000000000087805 */ /* 0x000fe4000001ff00 */
[----:B------:R-:W-:Y:S01]  /*1080*/  CS2R R10, SRZ ;  /* 0x00000000000a7805 */ /* 0x000fe2000001ff00 */
[----:B------:R-:W-:Y:S01]  /*1090*/  UMOV UR4, URZ ;  /* 0x000000ff00047c82 */ /* 0x000fe20008000000 */
[----:B-1----:R-:W-:-:S07]  /*10a0*/  IMAD.WIDE.U32 R16, R20, 0xc80, R16 ;  /* 0x00000c8014107825 */ /* 0x002fce00078e0010 */
.L_x_18:
[----:B------:R-:W-:-:S09]  /*10b0*/  ULEA UR5, UR4, UR7, 0x2 ;  /* 0x0000000704057291 */ /* 0x000fd2000f8e10ff */
[----:B------:R-:W5:Y:S01]  /*10c0*/  LDL R26, [UR5+0x4] ;  /* 0x00000405ff1a7983 */ /* 0x000f620008100800 */
[----:B------:R-:W-:-:S05]  /*10d0*/  UMOV UR5, URZ ;  /* 0x000000ff00057c82 */ /* 0x000fca0008000000 */
.L_x_17:
[----:B------:R-:W-:Y:S01]  /*10e0*/  USHF.L.U32 UR6, UR4, 0x5, URZ ;  /* 0x0000000504067899 */ /* 0x000fe200080006ff */
[----:B-----5:R-:W-:-:S03]  /*10f0*/  SHF.R.U32.HI R28, RZ, UR5, R26 ;  /* 0x00000005ff1c7c19 */ /* 0x020fc6000801161a */
[----:B------:R-:W-:Y:S01]  /*1100*/  UIADD3 UR6, UPT, UPT, UR6, UR5, URZ ;  /* 0x0000000506067290 */ /* 0x000fe2000fffe0ff */
[----:B------:R-:W-:-:S03]  /*1110*/  LOP3.LUT R22, R28, 0x1, RZ, 0xc0, !PT ;  /* 0x000000011c167812 */ /* 0x000fc600078ec0ff */
[----:B------:R-:W-:Y:S01]  /*1120*/  UIMAD UR6, UR6, 0x5, URZ ;  /* 0x00000005060678a4 */ /* 0x000fe2000f8e02ff */
[----:B------:R-:W-:-:S05]  /*1130*/  ISETP.NE.U32.AND P0, PT, R22, 0x1, PT ;  /* 0x000000011600780c */ /* 0x000fca0003f05070 */
[----:B------:R-:W-:-:S04]  /*1140*/  IMAD.U32 R23, RZ, RZ, UR6 ;  /* 0x00000006ff177e24 */ /* 0x000fc8000f8e00ff */
[----:B------:R-:W-:-:S05]  /*1150*/  IMAD.WIDE.U32 R22, R23, 0x4, R16 ;  /* 0x0000000417167825 */ /* 0x000fca00078e0010 */
[----:B------:R-:W3:Y:S04]  /*1160*/  @!P0 LDG.E R29, desc[UR8][R22.64+0xc] ;  /* 0x00000c08161d8981 */ /* 0x000ee8000c1e1900 */
[----:B------:R-:W4:Y:S04]  /*1170*/  @!P0 LDG.E R24, desc[UR8][R22.64+0x8] ;  /* 0x0000080816188981 */ /* 0x000f28000c1e1900 */
[----:B------:R-:W2:Y:S04]  /*1180*/  @!P0 LDG.E R25, desc[UR8][R22.64] ;  /* 0x0000000816198981 */ /* 0x000ea8000c1e1900 */
[----:B------:R-:W2:Y:S01]  /*1190*/  @!P0 LDG.E R27, desc[UR8][R22.64+0x4] ;  /* 0x00000408161b8981 */ /* 0x000ea2000c1e1900 */
[----:B------:R-:W-:-:S02]  /*11a0*/  R2P PR, R28, 0x7e ;  /* 0x0000007e1c007804 */ /* 0x000fc40000000000 */
[----:B---3--:R-:W-:Y:S02]  /*11b0*/  @!P0 LOP3.LUT R8, R8, R29, RZ, 0x3c, !PT ;  /* 0x0000001d08088212 */ /* 0x008fe400078e3cff */
[----:B------:R-:W3:Y:S01]  /*11c0*/  @!P0 LDG.E R29, desc[UR8][R22.64+0x10] ;  /* 0x00001008161d8981 */ /* 0x000ee2000c1e1900 */
[----:B----4-:R-:W-:-:S08]  /*11d0*/  @!P0 LOP3.LUT R11, R11, R24, RZ, 0x3c, !PT ;  /* 0x000000180b0b8212 */ /* 0x010fd000078e3cff */
[----:B------:R-:W4:Y:S01]  /*11e0*/  @P1 LDG.E R24, desc[UR8][R22.64+0x24] ;  /* 0x0000240816181981 */ /* 0x000f22000c1e1900 */
[----:B--2---:R-:W-:-:S03]  /*11f0*/  @!P0 LOP3.LUT R0, R0, R25, RZ, 0x3c, !PT ;  /* 0x0000001900008212 */ /* 0x004fc600078e3cff */
[----:B------:R-:W2:Y:S01]  /*1200*/  @P2 LDG.E R25, desc[UR8][R22.64+0x38] ;  /* 0x0000380816192981 */ /* 0x000ea2000c1e1900 */
[----:B------:R-:W-:-:S03]  /*1210*/  @!P0 LOP3.LUT R10, R10, R27, RZ, 0x3c, !PT ;  /* 0x0000001b0a0a8212 */ /* 0x000fc600078e3cff */
[----:B------:R-:W2:Y:S01]  /*1220*/  @P3 LDG.E R27, desc[UR8][R22.64+0x4c] ;  /* 0x00004c08161b3981 */ /* 0x000ea2000c1e1900 */
[----:B---3--:R-:W-:-:S03]  /*1230*/  @!P0 LOP3.LUT R9, R9, R29, RZ, 0x3c, !PT ;  /* 0x0000001d09098212 */ /* 0x008fc600078e3cff */
[----:B------:R-:W3:Y:S01]  /*1240*/  @P6 LDG.E R29, desc[UR8][R22.64+0x88] ;  /* 0x00008808161d6981 */ /* 0x000ee2000c1e1900 */
[----:B----4-:R-:W-:-:S03]  /*1250*/  @P1 LOP3.LUT R9, R9, R24, RZ, 0x3c, !PT ;  /* 0x0000001809091212 */ /* 0x010fc600078e3cff */
[----:B------:R-:W4:Y:S01]  /*1260*/  @P4 LDG.E R24, desc[UR8][R22.64+0x60] ;  /* 0x0000600816184981 */ /* 0x000f22000c1e1900 */
[----:B--2---:R-:W-:-:S03]  /*1270*/  @P2 LOP3.LUT R9, R9, R25, RZ, 0x3c, !PT ;  /* 0x0000001909092212 */ /* 0x004fc600078e3cff */
[----:B------:R-:W2:Y:S01]  /*1280*/  @P1 LDG.E R25, desc[UR8][R22.64+0x14] ;  /* 0x0000140816191981 */ /* 0x000ea2000c1e1900 */
[----:B------:R-:W-:-:S03]  /*1290*/  @P3 LOP3.LUT R9, R9, R27, RZ, 0x3c, !PT ;  /* 0x0000001b09093212 */ /* 0x000fc600078e3cff */
[----:B------:R-:W3:Y:S01]  /*12a0*/  @P5 LDG.E R27, desc[UR8][R22.64+0x74] ;  /* 0x00007408161b5981 */ /* 0x000ee2000c1e1900 */
[----:B----4-:R-:W-:-:S03]  /*12b0*/  @P4 LOP3.LUT R9, R9, R24, RZ, 0x3c, !PT ;  /* 0x0000001809094212 */ /* 0x010fc600078e3cff */
[----:B------:R-:W4:Y:S01]  /*12c0*/  @P1 LDG.E R24, desc[UR8][R22.64+0x1c] ;  /* 0x00001c0816181981 */ /* 0x000f22000c1e1900 */
[----:B--2---:R-:W-:-:S03]  /*12d0*/  @P1 LOP3.LUT R0, R0, R25, RZ, 0x3c, !PT ;  /* 0x0000001900001212 */ /* 0x004fc600078e3cff */
[----:B------:R-:W2:Y:S01]  /*12e0*/  @P1 LDG.E R25, desc[UR8][R22.64+0x18] ;  /* 0x0000180816191981 */ /* 0x000ea2000c1e1900 */
[----:B---3--:R-:W-:-:S03]  /*12f0*/  @P5 LOP3.LUT R9, R9, R27, RZ, 0x3c, !PT ;  /* 0x0000001b09095212 */ /* 0x008fc600078e3cff */
[----:B------:R-:W3:Y:S01]  /*1300*/  @P1 LDG.E R27, desc[UR8][R22.64+0x20] ;  /* 0x00002008161b1981 */ /* 0x000ee2000c1e1900 */
        /* <DEDUP_REMOVED lines=34> */
[----:B------:R-:W-:Y:S02]  /*1530*/  LOP3.LUT P0, RZ, R28, 0x80, RZ, 0xc0, !PT ;  /* 0x000000801cff7812 */ /* 0x000fe4000780c0ff */
[----:B----4-:R-:W-:Y:S02]  /*1540*/  @P5 LOP3.LUT R11, R11, R24, RZ, 0x3c, !PT ;  /* 0x000000180b0b5212 */ /* 0x010fe400078e3cff */
        /* <DEDUP_REMOVED lines=15> */
[----:B----4-:R-:W-:Y:S02]  /*1640*/  @P0 LOP3.LUT R11, R11, R24, RZ, 0x3c, !PT ;  /* 0x000000180b0b0212 */ /* 0x010fe400078e3cff */
[----:B--2---:R-:W-:Y:S02]  /*1650*/  @P0 LOP3.LUT R10, R10, R25, RZ, 0x3c, !PT ;  /* 0x000000190a0a0212 */ /* 0x004fe400078e3cff */
[----:B---3--:R-:W-:Y:S02]  /*1660*/  @P0 LOP3.LUT R8, R8, R27, RZ, 0x3c, !PT ;  /* 0x0000001b08080212 */ /* 0x008fe400078e3cff */
[----:B------:R-:W-:Y:S02]  /*1670*/  @P0 LOP3.LUT R9, R9, R29, RZ, 0x3c, !PT ;  /* 0x0000001d09090212 */ /* 0x000fe400078e3cff */
[----:B------:R-:W-:-:S13]  /*1680*/  R2P PR, R28.B1, 0x7f ;  /* 0x0000007f1c007804 */ /* 0x000fda0000001000 */
[----:B------:R-:W2:Y:S04]  /*1690*/  @P0 LDG.E R25, desc[UR8][R22.64+0xa0] ;  /* 0x0000a00816190981 */ /* 0x000ea8000c1e1900 */
[----:B------:R-:W3:Y:S04]  /*16a0*/  @P0 LDG.E R24, desc[UR8][R22.64+0xa8] ;  /* 0x0000a80816180981 */ /* 0x000ee8000c1e1900 */
[----:B------:R-:W4:Y:S04]  /*16b0*/  @P0 LDG.E R27, desc[UR8][R22.64+0xac] ;  /* 0x0000ac08161b0981 */ /* 0x000f28000c1e1900 */
[----:B------:R-:W4:Y:S01]  /*16c0*/  @P0 LDG.E R29, desc[UR8][R22.64+0xb0] ;  /* 0x0000b008161d0981 */ /* 0x000f22000c1e1900 */
[----:B--2---:R-:W-:-:S03]  /*16d0*/  @P0 LOP3.LUT R0, R0, R25, RZ, 0x3c, !PT ;  /* 0x0000001900000212 */ /* 0x004fc600078e3cff */
[----:B------:R-:W2:Y:S01]  /*16e0*/  @P0 LDG.E R25, desc[UR8][R22.64+0xa4] ;  /* 0x0000a40816190981 */ /* 0x000ea2000c1e1900 */
[----:B---3--:R-:W-:-:S03]  /*16f0*/  @P0 LOP3.LUT R11, R11, R24, RZ, 0x3c, !PT ;  /* 0x000000180b0b0212 */ /* 0x008fc600078e3cff */
[----:B------:R-:W3:Y:S01]  /*1700*/  @P1 LDG.E R24, desc[UR8][R22.64+0xbc] ;  /* 0x0000bc0816181981 */ /* 0x000ee2000c1e1900 */
[----:B--2---:R-:W-:-:S03]  /*1710*/  @P0 LOP3.LUT R10, R10, R25, RZ, 0x3c, !PT ;  /* 0x000000190a0a0212 */ /* 0x004fc600078e3cff */
[----:B------:R-:W2:Y:S01]  /*1720*/  @P1 LDG.E R25, desc[UR8][R22.64+0xb4] ;  /* 0x0000b40816191981 */ /* 0x000ea2000c1e1900 */
[----:B----4-:R-:W-:Y:S02]  /*1730*/  @P0 LOP3.LUT R8, R8, R27, RZ, 0x3c, !PT ;  /* 0x0000001b08080212 */ /* 0x010fe400078e3cff */
[----:B---3--:R-:W-:Y:S01]  /*1740*/  @P1 LOP3.LUT R11, R11, R24, RZ, 0x3c, !PT ;  /* 0x000000180b0b1212 */ /* 0x008fe200078e3cff */
[----:B------:R-:W3:Y:S04]  /*1750*/  @P1 LDG.E R27, desc[UR8][R22.64+0xb8] ;  /* 0x0000b808161b1981 */ /* 0x000ee8000c1e1900 */
[----:B------:R-:W4:Y:S01]  /*1760*/  @P1 LDG.E R24, desc[UR8][R22.64+0xc4] ;  /* 0x0000c40816181981 */ /* 0x000f22000c1e1900 */
[----:B--2---:R-:W-:-:S03]  /*1770*/  @P1 LOP3.LUT R0, R0, R25, RZ, 0x3c, !PT ;  /* 0x0000001900001212 */ /* 0x004fc600078e3cff */
[----:B------:R-:W2:Y:S01]  /*1780*/  @P2 LDG.E R25, desc[UR8][R22.64+0xc8] ;  /* 0x0000c80816192981 */ /* 0x000ea2000c1e1900 */
[----:B------:R-:W-:-:S03]  /*1790*/  @P0 LOP3.LUT R9, R9, R29, RZ, 0x3c, !PT ;  /* 0x0000001d09090212 */ /* 0x000fc600078e3cff */
[----:B------:R-:W2:Y:S01]  /*17a0*/  @P1 LDG.E R29, desc[UR8][R22.64+0xc0] ;  /* 0x0000c008161d1981 */ /* 0x000ea2000c1e1900 */
[----:B---3--:R-:W-:Y:S02]  /*17b0*/  @P1 LOP3.LUT R10, R10, R27, RZ, 0x3c, !PT ;  /* 0x0000001b0a0a1212 */ /* 0x008fe400078e3cff */
[----:B----4-:R-:W-:Y:S01]  /*17c0*/  @P1 LOP3.LUT R9, R9, R24, RZ, 0x3c, !PT ;  /* 0x0000001809091212 */ /* 0x010fe200078e3cff */
[----:B------:R-:W3:Y:S04]  /*17d0*/  @P2 LDG.E R27, desc[UR8][R22.64+0xcc] ;  /* 0x0000cc08161b2981 */ /* 0x000ee8000c1e1900 */
[----:B------:R-:W4:Y:S01]  /*17e0*/  @P2 LDG.E R24, desc[UR8][R22.64+0xd8] ;  /* 0x0000d80816182981 */ /* 0x000f22000c1e1900 */
[----:B--2---:R-:W-:-:S03]  /*17f0*/  @P2 LOP3.LUT R0, R0, R25, RZ, 0x3c, !PT ;  /* 0x0000001900002212 */ /* 0x004fc600078e3cff */
[----:B------:R-:W2:Y:S01]  /*1800*/  @P2 LDG.E R25, desc[UR8][R22.64+0xd4] ;  /* 0x0000d40816192981 */ /* 0x000ea2000c1e1900 */
[----:B------:R-:W-:Y:S02]  /*1810*/  LOP3.LUT P0, RZ, R28, 0x8000, RZ, 0xc0, !PT ;  /* 0x000080001cff7812 */ /* 0x000fe4000780c0ff */
[----:B------:R-:W-:Y:S01]  /*1820*/  @P1 LOP3.LUT R8, R8, R29, RZ, 0x3c, !PT ;  /* 0x0000001d08081212 */ /* 0x000fe200078e3cff */
[----:B------:R-:W2:Y:S01]  /*1830*/  @P2 LDG.E R28, desc[UR8][R22.64+0xd0] ;  /* 0x0000d008161c2981 */ /* 0x000ea2000c1e1900 */
[----:B---3--:R-:W-:-:S03]  /*1840*/  @P2 LOP3.LUT R10, R10, R27, RZ, 0x3c, !PT ;  /* 0x0000001b0a0a2212 */ /* 0x008fc600078e3cff */
[----:B------:R-:W3:Y:S01]  /*1850*/  @P3 LDG.E R27, desc[UR8][R22.64+0xdc] ;  /* 0x0000dc08161b3981 */ /* 0x000ee2000c1e1900 */
[----:B----4-:R-:W-:-:S03]  /*1860*/  @P2 LOP3.LUT R9, R9, R24, RZ, 0x3c, !PT ;  /* 0x0000001809092212 */ /* 0x010fc600078e3cff */
[----:B------:R-:W4:Y:S04]  /*1870*/  @P3 LDG.E R24, desc[UR8][R22.64+0xe4] ;  /* 0x0000e40816183981 */ /* 0x000f28000c1e1900 */
[----:B------:R-:W4:Y:S01]  /*1880*/  @P3 LDG.E R29, desc[UR8][R22.64+0xe0] ;  /* 0x0000e008161d3981 */ /* 0x000f22000c1e1900 */
[----:B--2---:R-:W-:-:S03]  /*1890*/  @P2 LOP3.LUT R8, R8, R25, RZ, 0x3c, !PT ;  /* 0x0000001908082212 */ /* 0x004fc600078e3cff */
[----:B------:R-:W2:Y:S01]  /*18a0*/  @P3 LDG.E R25, desc[UR8][R22.64+0xe8] ;  /* 0x0000e80816193981 */ /* 0x000ea2000c1e1900 */
[----:B------:R-:W-:-:S03]  /*18b0*/  @P2 LOP3.LUT R11, R11, R28, RZ, 0x3c, !PT ;  /* 0x0000001c0b0b2212 */ /* 0x000fc600078e3cff */
[----:B------:R-:W2:Y:S01]  /*18c0*/  @P3 LDG.E R28, desc[UR8][R22.64+0xec] ;  /* 0x0000ec08161c3981 */ /* 0x000ea2000c1e1900 */
[----:B---3--:R-:W-:-:S03]  /*18d0*/  @P3 LOP3.LUT R0, R0, R27, RZ, 0x3c, !PT ;  /* 0x0000001b00003212 */ /* 0x008fc600078e3cff */
[----:B------:R-:W3:Y:S01]  /*18e0*/  @P4 LDG.E R27, desc[UR8][R22.64+0xf0] ;  /* 0x0000f008161b4981 */ /* 0x000ee2000c1e1900 */
[----:B----4-:R-:W-:-:S03]  /*18f0*/  @P3 LOP3.LUT R11, R11, R24, RZ, 0x3c, !PT ;  /* 0x000000180b0b3212 */ /* 0x010fc600078e3cff */
[----:B------:R-:W4:Y:S01]  /*1900*/  @P4 LDG.E R24, desc[UR8][R22.64+0xf8] ;  /* 0x0000f80816184981 */ /* 0x000f22000c1e1900 */
[----:B--2---:R-:W-:-:S03]  /*1910*/  @P3 LOP3.LUT R8, R8, R25, RZ, 0x3c, !PT ;  /* 0x0000001908083212 */ /* 0x004fc600078e3cff */
[----:B------:R-:W2:Y:S01]  /*1920*/  @P4 LDG.E R25, desc[UR8][R22.64+0xf4] ;  /* 0x0000f40816194981 */ /* 0x000ea2000c1e1900 */
[----:B------:R-:W-:Y:S02]  /*1930*/  @P3 LOP3.LUT R10, R10, R29, RZ, 0x3c, !PT ;  /* 0x0000001d0a0a3212 */ /* 0x000fe400078e3cff */
        /* <DEDUP_REMOVED lines=9> */
[----:B---3--:R-:W-:-:S03]  /*19d0*/  @P4 LOP3.LUT R8, R8, R27, RZ, 0x3c, !PT ;  /* 0x0000001b08084212 */ /* 0x008fc600078e3cff */
[----:B------:R-:W3:Y:S01]  /*19e0*/  @P5 LDG.E R27, desc[UR8][R22.64+0x108] ;  /* 0x00010808161b5981 */ /* 0x000ee2000c1e1900 */
[----:B----4-:R-:W-:-:S03]  /*19f0*/  @P5 LOP3.LUT R11, R11, R24, RZ, 0x3c, !PT ;  /* 0x000000180b0b5212 */ /* 0x010fc600078e3cff */
        /* <DEDUP_REMOVED lines=21> */
[----:B------:R-:W-:-:S04]  /*1b50*/  UIADD3 UR5, UPT, UPT, UR5, 0x10, URZ ;  /* 0x0000001005057890 */ /* 0x000fc8000fffe0ff */
[----:B------:R-:W-:Y:S01]  /*1b60*/  UISETP.NE.AND UP0, UPT, UR5, 0x20, UPT ;  /* 0x000000200500788c */ /* 0x000fe2000bf05270 */
[----:B---3--:R-:W-:Y:S02]  /*1b70*/  @P0 LOP3.LUT R0, R0, R27, RZ, 0x3c, !PT ;  /* 0x0000001b00000212 */ /* 0x008fe400078e3cff */
[----:B------:R-:W-:Y:S02]  /*1b80*/  @P0 LOP3.LUT R10, R10, R29, RZ, 0x3c, !PT ;  /* 0x0000001d0a0a0212 */ /* 0x000fe400078e3cff */
[----:B----4-:R-:W-:Y:S02]  /*1b90*/  @P0 LOP3.LUT R11, R11, R24, RZ, 0x3c, !PT ;  /* 0x000000180b0b0212 */ /* 0x010fe400078e3cff */
[----:B------:R-:W-:Y:S02]  /*1ba0*/  @P0 LOP3.LUT R9, R9, R28, RZ, 0x3c, !PT ;  /* 0x0000001c09090212 */ /* 0x000fe400078e3cff */
[----:B--2---:R-:W-:Y:S01]  /*1bb0*/  @P0 LOP3.LUT R8, R8, R25, RZ, 0x3c, !PT ;  /* 0x0000001908080212 */ /* 0x004fe200078e3cff */
[----:B------:R-:W-:Y:S06]  /*1bc0*/  BRA.U UP0, `(.L_x_17) ;  /* 0xfffffff500447547 */ /* 0x000fec000b83ffff */
[----:B------:R-:W-:-:S04]  /*1bd0*/  UIADD3 UR4, UPT, UPT, UR4, 0x1, URZ ;  /* 0x0000000104047890 */ /* 0x000fc8000fffe0ff */
[----:B------:R-:W-:-:S09]  /*1be0*/  UISETP.NE.AND UP0, UPT, UR4, 0x5, UPT ;  /* 0x000000050400788c */ /* 0x000fd2000bf05270 */
[----:B------:R-:W-:Y:S05]  /*1bf0*/  BRA.U UP0, `(.L_x_18) ;  /* 0xfffffff5002c7547 */ /* 0x000fea000b83ffff */
[----:B------:R-:W-:Y:S01]  /*1c00*/  LOP3.LUT R22, R21, 0x3, RZ, 0xc0, !PT ;  /* 0x0000000315167812 */ /* 0x000fe200078ec0ff */
[----:B------:R1:W-:Y:S03]  /*1c10*/  STL.64 [R1+0x8], R10 ;  /* 0x0000080a01007387 */ /* 0x0003e60000100a00 */
[----:B------:R-:W-:Y:S01]  /*1c20*/  ISETP.NE.U32.AND P0, PT, R22, 0x1, PT ;  /* 0x000000011600780c */ /* 0x000fe20003f05070 */
[----:B------:R1:W-:Y:S03]  /*1c30*/  STL.64 [R1+0x10], R8 ;  /* 0x0000100801007387 */ /* 0x0003e60000100a00 */
[----:B------:R-:W-:Y:S01]  /*1c40*/  ISETP.NE.AND.EX P0, PT, RZ, RZ, PT, P0 ;  /* 0x000000ffff00720c */ /* 0x000fe20003f05300 */
[----:B------:R1:W-:-:S12]  /*1c50*/  STL [R1+0x4], R0 ;  /* 0x0000040001007387 */ /* 0x0003d80000100800 */
[----:B-1----:R-:W-:Y:S05]  /*1c60*/  @!P0 BRA `(.L_x_16) ;  /* 0x0000001800088947 */ /* 0x002fea0003800000 */
[----:B------:R-:W-:Y:S01]  /*1c70*/  UMOV UR4, URZ ;  /* 0x000000ff00047c82 */ /* 0x000fe20008000000 */
[----:B------:R-:W-:Y:S01]  /*1c80*/  UMOV UR5, URZ ;  /* 0x000000ff00057c82 */ /* 0x000fe20008000000 */
[----:B------:R-:W-:Y:S02]  /*1c90*/  IMAD.MOV.U32 R0, RZ, RZ, RZ ;  /* 0x000000ffff007224 */ /* 0x000fe400078e00ff */
[----:B------:R-:W-:Y:S02]  /*1ca0*/  IMAD.MOV.U32 R8, RZ, RZ, RZ ;  /* 0x000000ffff087224 */ /* 0x000fe400078e00ff */
[----:B------:R-:W-:Y:S02]  /*1cb0*/  IMAD.MOV.U32 R11, RZ, RZ, RZ ;  /* 0x000000ffff0b7224 */ /* 0x000fe400078e00ff */
[----:B------:R-:W-:Y:S02]  /*1cc0*/  IMAD.U32 R9, RZ, RZ, UR4 ;  /* 0x00000004ff097e24 */ /* 0x000fe4000f8e00ff */
[----:B------:R-:W-:-:S07]  /*1cd0*/  IMAD.U32 R10, RZ, RZ, UR5 ;  /* 0x00000005ff0a7e24 */ /* 0x000fce000f8e00ff */
.L_x_20:
[----:B------:R-:W-:-:S09]  /*1ce0*/  ULEA UR5, UR4, UR7, 0x2 ;  /* 0x0000000704057291 */ /* 0x000fd2000f8e10ff */
[----:B------:R-:W5:Y:S01]  /*1cf0*/  LDL R26, [UR5+0x4] ;  /* 0x00000405ff1a7983 */ /* 0x000f620008100800 */
[----:B------:R-:W-:-:S05]  /*1d00*/  UMOV UR5, URZ ;  /* 0x000000ff00057c82 */ /* 0x000fca0008000000 */
.L_x_19:
        /* <DEDUP_REMOVED lines=8> */
[----:B------:R-:W2:Y:S04]  /*1d90*/  @!P0 LDG.E R24, desc[UR8][R22.64+0x8] ;  /* 0x0000080816188981 */ /* 0x000ea8000c1e1900 */
[----:B------:R-:W3:Y:S04]  /*1da0*/  @!P0 LDG.E R25, desc[UR8][R22.64] ;  /* 0x0000000816198981 */ /* 0x000ee8000c1e1900 */
[----:B------:R-:W4:Y:S04]  /*1db0*/  @!P0 LDG.E R27, desc[UR8][R22.64+0x4] ;  /* 0x00000408161b8981 */ /* 0x000f28000c1e1900 */
[----:B------:R-:W4:Y:S01]  /*1dc0*/  @!P0 LDG.E R29, desc[UR8][R22.64+0xc] ;  /* 0x00000c08161d8981 */ /* 0x000f22000c1e1900 */
[----:B------:R-:W-:-:S02]  /*1dd0*/  R2P PR, R28, 0x7e ;  /* 0x0000007e1c007804 */ /* 0x000fc40000000000 */
[----:B--2---:R-:W-:Y:S02]  /*1de0*/  @!P0 LOP3.LUT R11, R11, R24, RZ, 0x3c, !PT ;  /* 0x000000180b0b8212 */ /* 0x004fe400078e3cff */
[----:B------:R-:W2:Y:S01]  /*1df0*/  @!P0 LDG.E R24, desc[UR8][R22.64+0x10] ;  /* 0x0000100816188981 */ /* 0x000ea2000c1e1900 */
[----:B---3--:R-:W-:-:S08]  /*1e00*/  @!P0 LOP3.LUT R0, R0, R25, RZ, 0x3c, !PT ;  /* 0x0000001900008212 */ /* 0x008fd000078e3cff */
[----:B------:R-:W3:Y:S01]  /*1e10*/  @P1 LDG.E R25, desc[UR8][R22.64+0x24] ;  /* 0x0000240816191981 */ /* 0x000ee2000c1e1900 */
[----:B----4-:R-:W-:-:S03]  /*1e20*/  @!P0 LOP3.LUT R10, R10, R27, RZ, 0x3c, !PT ;  /* 0x0000001b0a0a8212 */ /* 0x010fc600078e3cff */
[----:B------:R-:W4:Y:S01]  /*1e30*/  @P2 LDG.E R27, desc[UR8][R22.64+0x38] ;  /* 0x00003808161b2981 */ /* 0x000f22000c1e1900 */
[----:B------:R-:W-:-:S03]  /*1e40*/  @!P0 LOP3.LUT R8, R8, R29, RZ, 0x3c, !PT ;  /* 0x0000001d08088212 */ /* 0x000fc600078e3cff */
[----:B------:R-:W4:Y:S01]  /*1e50*/  @P3 LDG.E R29, desc[UR8][R22.64+0x4c] ;  /* 0x00004c08161d3981 */ /* 0x000f22000c1e1900 */
[----:B--2---:R-:W-:-:S03]  /*1e60*/  @!P0 LOP3.LUT R9, R9, R24, RZ, 0x3c, !PT ;  /* 0x0000001809098212 */ /* 0x004fc600078e3cff */
[----:B------:R-:W2:Y:S01]  /*1e70*/  @P4 LDG.E R24, desc[UR8][R22.64+0x60] ;  /* 0x0000600816184981 */ /* 0x000ea2000c1e1900 */
[----:B---3--:R-:W-:-:S03]  /*1e80*/  @P1 LOP3.LUT R9, R9, R25, RZ, 0x3c, !PT ;  /* 0x0000001909091212 */ /* 0x008fc600078e3cff */
[----:B------:R-:W3:Y:S01]  /*1e90*/  @P1 LDG.E R25, desc[UR8][R22.64+0x14] ;  /* 0x0000140816191981 */ /* 0x000ee2000c1e1900 */
[----:B----4-:R-:W-:-:S03]  /*1ea0*/  @P2 LOP3.LUT R9, R9, R27, RZ, 0x3c, !PT ;  /* 0x0000001b09092212 */ /* 0x010fc600078e3cff */
[----:B------:R-:W4:Y:S01]  /*1eb0*/  @P5 LDG.E R27, desc[UR8][R22.64+0x74] ;  /* 0x00007408161b5981 */ /* 0x000f22000c1e1900 */
[----:B------:R-:W-:-:S03]  /*1ec0*/  @P3 LOP3.LUT R9, R9, R29, RZ, 0x3c, !PT ;  /* 0x0000001d09093212 */ /* 0x000fc600078e3cff */
[----:B------:R-:W4:Y:S01]  /*1ed0*/  @P6 LDG.E R29, desc[UR8][R22.64+0x88] ;  /* 0x00008808161d6981 */ /* 0x000f22000c1e1900 */
[----:B--2---:R-:W-:-:S03]  /*1ee0*/  @P4 LOP3.LUT R9, R9, R24, RZ, 0x3c, !PT ;  /* 0x0000001809094212 */ /* 0x004fc600078e3cff */
        /* <DEDUP_REMOVED lines=39> */
[----:B------:R-:W-:Y:S02]  /*2160*/  LOP3.LUT P0, RZ, R28, 0x80, RZ, 0xc0, !PT ;  /* 0x000000801cff7812 */ /* 0x000fe4000780c0ff */
[----:B--2---:R-:W-:Y:S02]  /*2170*/  @P5 LOP3.LUT R11, R11, R24, RZ, 0x3c, !PT ;  /* 0x000000180b0b5212 */ /* 0x004fe400078e3cff */
        /* <DEDUP_REMOVED lines=15> */
[----:B--2---:R-:W-:Y:S02]  /*2270*/  @P0 LOP3.LUT R11, R11, R24, RZ, 0x3c, !PT ;  /* 0x000000180b0b0212 */ /* 0x004fe400078e3cff */
[----:B---3--:R-:W-:Y:S02]  /*2280*/  @P0 LOP3.LUT R10, R10, R25, RZ, 0x3c, !PT ;  /* 0x000000190a0a0212 */ /* 0x008fe400078e3cff */
[----:B----4-:R-:W-:Y:S02]  /*2290*/  @P0 LOP3.LUT R8, R8, R27, RZ, 0x3c, !PT ;  /* 0x0000001b08080212 */ /* 0x010fe400078e3cff */
        /* <DEDUP_REMOVED lines=90> */
[----:B------:R1:W-:Y:S03]  /*2840*/  STL [R1+0x4], R0 ;  /* 0x0000040001007387 */ /* 0x0003e60000100800 */
[----:B------:R-:W-:Y:S01]  /*2850*/  ISETP.NE.U32.AND P0, PT, R22, 0x3, PT ;  /* 0x000000031600780c */ /* 0x000fe20003f05070 */
[----:B------:R1:W-:Y:S03]  /*2860*/  STL.64 [R1+0x8], R10 ;  /* 0x0000080a01007387 */ /* 0x0003e60000100a00 */
[----:B------:R-:W-:Y:S01]  /*2870*/  ISETP.NE.AND.EX P0, PT, RZ, RZ, PT, P0 ;  /* 0x000000ffff00720c */ /* 0x000fe20003f05300 */
[----:B------:R1:W-:-:S12]  /*2880*/  STL.64 [R1+0x10], R8 ;  /* 0x0000100801007387 */ /* 0x0003d80000100a00 */
[----:B-1----:R-:W-:Y:S05]  /*2890*/  @P0 BRA `(.L_x_16) ;  /* 0x0000000800fc0947 */ /* 0x002fea0003800000 */
[----:B------:R-:W-:Y:S01]  /*28a0*/  UMOV UR4, URZ ;  /* 0x000000ff00047c82 */ /* 0x000fe20008000000 */
[----:B------:R-:W-:Y:S01]  /*28b0*/  UMOV UR5, URZ ;  /* 0x000000ff00057c82 */ /* 0x000fe20008000000 */
[----:B------:R-:W-:Y:S02]  /*28c0*/  IMAD.MOV.U32 R0, RZ, RZ, RZ ;  /* 0x000000ffff007224 */ /* 0x000fe400078e00ff */
[----:B------:R-:W-:Y:S02]  /*28d0*/  IMAD.MOV.U32 R8, RZ, RZ, RZ ;  /* 0x000000ffff087224 */ /* 0x000fe400078e00ff */
[----:B------:R-:W-:Y:S02]  /*28e0*/  IMAD.MOV.U32 R11, RZ, RZ, RZ ;  /* 0x000000ffff0b7224 */ /* 0x000fe400078e00ff */
[----:B------:R-:W-:Y:S02]  /*28f0*/  IMAD.U32 R9, RZ, RZ, UR4 ;  /* 0x00000004ff097e24 */ /* 0x000fe4000f8e00ff */
[----:B------:R-:W-:-:S07]  /*2900*/  IMAD.U32 R10, RZ, RZ, UR5 ;  /* 0x00000005ff0a7e24 */ /* 0x000fce000f8e00ff */
.L_x_22:
[----:B------:R-:W-:-:S09]  /*2910*/  ULEA UR5, UR4, UR7, 0x2 ;  /* 0x0000000704057291 */ /* 0x000fd2000f8e10ff */
[----:B------:R-:W5:Y:S01]  /*2920*/  LDL R26, [UR5+0x4] ;  /* 0x00000405ff1a7983 */ /* 0x000f620008100800 */
[----:B------:R-:W-:-:S05]  /*2930*/  UMOV UR5, URZ ;  /* 0x000000ff00057c82 */ /* 0x000fca0008000000 */
.L_x_21:
        /* <DEDUP_REMOVED lines=178> */
[----:B------:R1:W-:Y:S04]  /*3460*/  STL [R1+0x4], R0 ;  /* 0x0000040001007387 */ /* 0x0003e80000100800 */
[----:B------:R1:W-:Y:S04]  /*3470*/  STL.64 [R1+0x8], R10 ;  /* 0x0000080a01007387 */ /* 0x0003e80000100a00 */
[----:B------:R1:W-:Y:S02]  /*3480*/  STL.64 [R1+0x10], R8 ;  /* 0x0000100801007387 */ /* 0x0003e40000100a00 */
.L_x_16:
[----:B------:R-:W-:Y:S05]  /*3490*/  BSYNC.RECONVERGENT B2 ;  /* 0x0000000000027941 */ /* 0x000fea0003800200 */
.L_x_15:
[C---:B------:R-:W-:Y:S01]  /*34a0*/  ISETP.GT.U32.AND P0, PT, R21.reuse, 0x3, PT ;  /* 0x000000031500780c */ /* 0x040fe20003f04070 */
[----:B------:R-:W-:Y:S01]  /*34b0*/  VIADD R20, R20, 0x1 ;  /* 0x0000000114147836 */ /* 0x000fe20000000000 */
[--C-:B------:R-:W-:Y:S02]  /*34c0*/  SHF.R.U64 R21, R21, 0x2, R18.reuse ;  /* 0x0000000215157819 */ /* 0x100fe40000001212 */
[----:B------:R-:W-:Y:S02]  /*34d0*/  ISETP.GT.U32.AND.EX P0, PT, R18, RZ, PT, P0 ;  /* 0x000000ff1200720c */ /* 0x000fe40003f04100 */
[----:B------:R-:W-:-:S11]  /*34e0*/  SHF.R.U32.HI R18, RZ, 0x2, R18 ;  /* 0x00000002ff127819 */ /* 0x000fd60000011612 */
[----:B------:R-:W-:Y:S05]  /*34f0*/  @P0 BRA `(.L_x_23) ;  /* 0xffffffd800c00947 */ /* 0x000fea000383ffff */
.L_x_14:
[----:B------:R-:W-:Y:S05]  /*3500*/  BSYNC.RECONVERGENT B1 ;  /* 0x0000000000017941 */ /* 0x000fea0003800200 */
.L_x_13:
[----:B-1----:R-:W-:Y:S01]  /*3510*/  SHF.R.U32.HI R11, RZ, 0x2, R0 ;  /* 0x00000002ff0b7819 */ /* 0x002fe20000011600 */
[----:B------:R-:W-:Y:S01]  /*3520*/  IMAD.IADD R17, R19, 0x1, -R14 ;  /* 0x0000000113117824 */ /* 0x000fe200078e0a0e */
[----:B------:R-:W-:Y:S01]  /*3530*/  BSSY.RECONVERGENT B1, `(.L_x_24) ;  /* 0x000003d000017945 */ /* 0x000fe20003800200 */
[----:B------:R-:W-:Y:S01]  /*3540*/  IMAD.MOV.U32 R16, RZ, RZ, 0x3e055027 ;  /* 0x3e055027ff107424 */ /* 0x000fe200078e00ff */
[----:B------:R-:W-:Y:S01]  /*3550*/  LOP3.LUT R11, R11, R0, RZ, 0x3c, !PT ;  /* 0x000000000b0b7212 */ /* 0x000fe200078e3cff */
[----:B------:R-:W-:Y:S02]  /*3560*/  IMAD.SHL.U32 R0, R9, 0x10, RZ ;  /* 0x0000001009007824 */ /* 0x000fe400078e00ff */
[----:B------:R-:W-:Y:S02]  /*3570*/  IMAD.MOV.U32 R21, RZ, RZ, 0x7f800000 ;  /* 0x7f800000ff157424 */ /* 0x000fe400078e00ff */
[----:B------:R-:W-:-:S05]  /*3580*/  IMAD.SHL.U32 R8, R11, 0x2, RZ ;  /* 0x000000020b087824 */ /* 0x000fca00078e00ff */
[----:B------:R-:W-:Y:S01]  /*3590*/  LOP3.LUT R8, R11, R8, R0, 0x96, !PT ;  /* 0x000000080b087212 */ /* 0x000fe200078e9600 */
[----:B------:R-:W-:Y:S02]  /*35a0*/  IMAD R0, R17, 0x587c5, R2 ;  /* 0x000587c511007824 */ /* 0x000fe400078e0202 */
[----:B------:R-:W-:Y:S01]  /*35b0*/  IMAD.MOV.U32 R11, RZ, RZ, 0x2f800000 ;  /* 0x2f800000ff0b7424 */ /* 0x000fe200078e00ff */
[----:B------:R-:W-:-:S04]  /*35c0*/  LOP3.LUT R9, R8, R9, RZ, 0x3c, !PT ;  /* 0x0000000908097212 */ /* 0x000fc800078e3cff */
[----:B------:R-:W-:-:S04]  /*35d0*/  IADD3 R8, PT, PT, R0, 0x587c5, R9 ;  /* 0x000587c500087810 */ /* 0x000fc80007ffe009 */
[----:B------:R-:W-:-:S05]  /*35e0*/  I2FP.F32.U32 R8, R8 ;  /* 0x0000000800087245 */ /* 0x000fca0000201000 */
[----:B------:R-:W-:-:S05]  /*35f0*/  FFMA R8, R8, R11, 1.1641532182693481445e-10 ;  /* 0x2f00000008087423 */ /* 0x000fca000000000b */
[----:B------:R-:W-:-:S13]  /*3600*/  FSETP.GEU.AND P0, PT, R8, 1.175494350822287508e-38, PT ;  /* 0x008000000800780b */ /* 0x000fda0003f0e000 */
[----:B------:R-:W-:-:S04]  /*3610*/  @!P0 FMUL R8, R8, 8388608 ;  /* 0x4b00000008088820 */ /* 0x000fc80000400000 */
[----:B------:R-:W-:-:S05]  /*3620*/  VIADD R11, R8, 0xc0d55555 ;  /* 0xc0d55555080b7836 */ /* 0x000fca0000000000 */
[----:B------:R-:W-:-:S05]  /*3630*/  LOP3.LUT R17, R11, 0xff800000, RZ, 0xc0, !PT ;  /* 0xff8000000b117812 */ /* 0x000fca00078ec0ff */
[----:B------:R-:W-:Y:S01]  /*3640*/  IMAD.IADD R11, R8, 0x1, -R17 ;  /* 0x00000001080b7824 */ /* 0x000fe200078e0a11 */
[----:B------:R-:W-:-:S03]  /*3650*/  I2FP.F32.S32 R17, R17 ;  /* 0x0000001100117245 */ /* 0x000fc60000201400 */
[----:B------:R-:W-:-:S04]  /*3660*/  FADD R11, R11, -1 ;  /* 0xbf8000000b0b7421 */ /* 0x000fc80000000000 */
[----:B------:R-:W-:-:S04]  /*3670*/  FFMA R16, R11, -R16, 0.14084610342979431152 ;  /* 0x3e1039f60b107423 */ /* 0x000fc80000000810 */
[----:B------:R-:W-:-:S04]  /*3680*/  FFMA R16, R11, R16, -0.12148627638816833496 ;  /* 0xbdf8cdcc0b107423 */ /* 0x000fc80000000010 */
[----:B------:R-:W-:-:S04]  /*3690*/  FFMA R16, R11, R16, 0.13980610668659210205 ;  /* 0x3e0f29550b107423 */ /* 0x000fc80000000010 */
[----:B------:R-:W-:-:S04]  /*36a0*/  FFMA R16, R11, R16, -0.16684235632419586182 ;  /* 0xbe2ad8b90b107423 */ /* 0x000fc80000000010 */
[----:B------:R-:W-:-:S04]  /*36b0*/  FFMA R16, R11, R16, 0.20012299716472625732 ;  /* 0x3e4ced0b0b107423 */ /* 0x000fc80000000010 */
[----:B------:R-:W-:-:S04]  /*36c0*/  FFMA R16, R11, R16, -0.24999669194221496582 ;  /* 0xbe7fff220b107423 */ /* 0x000fc80000000010 */
[----:B------:R-:W-:-:S04]  /*36d0*/  FFMA R16, R11, R16, 0.33333182334899902344 ;  /* 0x3eaaaa780b107423 */ /* 0x000fc80000000010 */
[C---:B------:R-:W-:Y:S01]  /*36e0*/  FFMA R18, R11.reuse, R16, -0.5 ;  /* 0xbf0000000b127423 */ /* 0x040fe20000000010 */
[----:B------:R-:W-:Y:S02]  /*36f0*/  FSEL R16, RZ, -23, P0 ;  /* 0xc1b80000ff107808 */ /* 0x000fe40000000000 */
[----:B------:R-:W-:Y:S01]  /*3700*/  ISETP.GT.U32.AND P0, PT, R8, 0x7f7fffff, PT ;  /* 0x7f7fffff0800780c */ /* 0x000fe20003f04070 */
[----:B------:R-:W-:Y:S02]  /*3710*/  FMUL R18, R11, R18 ;  /* 0x000000120b127220 */ /* 0x000fe40000400000 */
[----:B------:R-:W-:Y:S02]  /*3720*/  FFMA R16, R17, 1.1920928955078125e-07, R16 ;  /* 0x3400000011107823 */ /* 0x000fe40000000010 */
[----:B------:R-:W-:Y:S01]  /*3730*/  FFMA R17, R11, R18, R11 ;  /* 0x000000120b117223 */ /* 0x000fe2000000000b */
[----:B------:R-:W-:-:S03]  /*3740*/  SHF.R.U32.HI R11, RZ, 0x2, R10 ;  /* 0x00000002ff0b7819 */ /* 0x000fc6000001160a */
[----:B------:R-:W-:Y:S01]  /*3750*/  FFMA R17, R16, 0.69314718246459960938, R17 ;  /* 0x3f31721810117823 */ /* 0x000fe20000000011 */
[----:B------:R-:W-:Y:S01]  /*3760*/  LOP3.LUT R11, R11, R10, RZ, 0x3c, !PT ;  /* 0x0000000a0b0b7212 */ /* 0x000fe200078e3cff */
[----:B------:R-:W-:Y:S02]  /*3770*/  IMAD.SHL.U32 R10, R9, 0x10, RZ ;  /* 0x00000010090a7824 */ /* 0x000fe400078e00ff */
[C---:B------:R-:W-:Y:S01]  /*3780*/  @P0 FFMA R17, R8.reuse, R21, +INF ;  /* 0x7f80000008110423 */ /* 0x040fe20000000015 */
[----:B------:R-:W-:Y:S01]  /*3790*/  FSETP.NEU.AND P0, PT, R8, RZ, PT ;  /* 0x000000ff0800720b */ /* 0x000fe20003f0d000 */
[----:B------:R-:W-:Y:S02]  /*37a0*/  IMAD.SHL.U32 R16, R11, 0x2, RZ ;  /* 0x000000020b107824 */ /* 0x000fe400078e00ff */
[----:B------:R-:W-:-:S03]  /*37b0*/  FMUL R17, R17, -2 ;  /* 0xc000000011117820 */ /* 0x000fc60000400000 */
[----:B------:R-:W-:Y:S01]  /*37c0*/  LOP3.LUT R10, R11, R16, R10, 0x96, !PT ;  /* 0x000000100b0a7212 */ /* 0x000fe200078e960a */
[----:B------:R-:W-:Y:S01]  /*37d0*/  IMAD.MOV.U32 R11, RZ, RZ, 0x30c90fdb ;  /* 0x30c90fdbff0b7424 */ /* 0x000fe200078e00ff */
[----:B------:R-:W-:Y:S02]  /*37e0*/  FSEL R17, R17, +INF , P0 ;  /* 0x7f80000011117808 */ /* 0x000fe40000000000 */
[----:B------:R-:W-:Y:S02]  /*37f0*/  LOP3.LUT R9, R10, R9, RZ, 0x3c, !PT ;  /* 0x000000090a097212 */ /* 0x000fe400078e3cff */
[----:B------:R1:W3:Y:S01]  /*3800*/  MUFU.RSQ R16, R17 ;  /* 0x0000001100107308 */ /* 0x0002e20000001400 */
[----:B------:R-:W-:Y:S01]  /*3810*/  VIADD R8, R17, 0xf3000000 ;  /* 0xf300000011087836 */ /* 0x000fe20000000000 */
[----:B------:R-:W-:Y:S02]  /*3820*/  IADD3 R9, PT, PT, R0, 0xb0f8a, R9 ;  /* 0x000b0f8a00097810 */ /* 0x000fe40007ffe009 */
[----:B------:R-:W-:-:S02]  /*3830*/  SHF.R.S32.HI R10, RZ, 0x1f, R19 ;  /* 0x0000001fff0a7819 */ /* 0x000fc40000011413 */
[----:B------:R-:W-:Y:S02]  /*3840*/  ISETP.GT.U32.AND P0, PT, R8, 0x727fffff, PT ;  /* 0x727fffff0800780c */ /* 0x000fe40003f04070 */
[----:B------:R-:W-:-:S05]  /*3850*/  I2FP.F32.U32 R8, R9 ;  /* 0x0000000900087245 */ /* 0x000fca0000201000 */
[----:B------:R-:W-:-:S06]  /*3860*/  FFMA R8, R8, R11, 7.314590599882819788e-10 ;  /* 0x30490fdb08087423 */ /* 0x000fcc000000000b */
[----:B-1-3--:R-:W-:Y:S05]  /*3870*/  @!P0 BRA `(.L_x_25) ;  /* 0x0000000000108947 */ /* 0x00afea0003800000 */
[----:B------:R-:W-:-:S07]  /*3880*/  MOV R20, 0x38a0 ;  /* 0x000038a000147802 */ /* 0x000fce0000000f00 */
[----:B0-2---:R-:W-:Y:S05]  /*3890*/  CALL.REL.NOINC `($__internal_0_$__cuda_sm20_sqrt_rn_f32_slowpath) ;  /* 0x0000000800f07944 */ /* 0x005fea0003c00000 */
[----:B------:R-:W-:Y:S01]  /*38a0*/  IMAD.MOV.U32 R0, RZ, RZ, R9 ;  /* 0x000000ffff007224 */ /* 0x000fe200078e0009 */
[----:B------:R-:W-:Y:S06]  /*38b0*/  BRA `(.L_x_26) ;  /* 0x0000000000107947 */ /* 0x000fec0003800000 */
.L_x_25:
[----:B------:R-:W-:Y:S01]  /*38c0*/  FMUL.FTZ R0, R17, R16 ;  /* 0x0000001011007220 */ /* 0x000fe20000410000 */
[----:B------:R-:W-:-:S03]  /*38d0*/  FMUL.FTZ R11, R16, 0.5 ;  /* 0x3f000000100b7820 */ /* 0x000fc60000410000 */
[----:B------:R-:W-:-:S04]  /*38e0*/  FFMA R9, -R0, R0, R17 ;  /* 0x0000000000097223 */ /* 0x000fc80000000111 */
[----:B------:R-:W-:-:S07]  /*38f0*/  FFMA R0, R9, R11, R0 ;  /* 0x0000000b09007223 */ /* 0x000fce0000000000 */
.L_x_26:
[----:B------:R-:W-:Y:S05]  /*3900*/  BSYNC.RECONVERGENT B1 ;  /* 0x0000000000017941 */ /* 0x000fea0003800200 */
.L_x_24:
[----:B------:R-:W-:Y:S01]  /*3910*/  FMUL.RZ R11, R8, 0.15915493667125701904 ;  /* 0x3e22f983080b7820 */ /* 0x000fe2000040c000 */
[----:B------:R-:W1:Y:S01]  /*3920*/  F2F.F64.F32 R16, R12 ;  /* 0x0000000c00107310 */ /* 0x000e620000201800 */
[----:B------:R-:W-:Y:S01]  /*3930*/  UMOV UR4, 0xc710cb29 ;  /* 0xc710cb2900047882 */ /* 0x000fe20000000000 */
[----:B------:R-:W-:-:S06]  /*3940*/  UMOV UR5, 0x3ff7b8ba ;  /* 0x3ff7b8ba00057882 */ /* 0x000fcc0000000000 */
[----:B------:R-:W3:Y:S01]  /*3950*/  MUFU.SIN R9, R11 ;  /* 0x0000000b00097308 */ /* 0x000ee20000000400 */
[----:B-1----:R-:W-:Y:S01]  /*3960*/  DMUL R16, R16, UR4 ;  /* 0x0000000410107c28 */ /* 0x002fe20008000000 */
[----:B------:R-:W1:Y:S01]  /*3970*/  LDCU.64 UR4, c[0x0][0x398] ;  /* 0x00007300ff0477ac */ /* 0x000e620008000a00 */
[----:B---3--:R-:W-:Y:S02]  /*3980*/  FMUL R0, R9, R0 ;  /* 0x0000000009007220 */ /* 0x008fe40000400000 */
[----:B------:R-:W3:Y:S03]  /*3990*/  LDC.64 R8, c[0x0][0x380] ;  /* 0x0000e000ff087b82 */ /* 0x000ee60000000a00 */
[----:B------:R-:W4:Y:S02]  /*39a0*/  F2F.F64.F32 R20, R0 ;  /* 0x0000000000147310 */ /* 0x000f240000201800 */
[----:B----4-:R-:W-:Y:S01]  /*39b0*/  DFMA R20, R16, R20, RZ ;  /* 0x000000141014722b */ /* 0x010fe200000000ff */
[----:B-1----:R-:W-:-:S04]  /*39c0*/  IADD3 R16, P0, PT, R19, UR4, RZ ;  /* 0x0000000413107c10 */ /* 0x002fc8000ff1e0ff */
[----:B------:R-:W-:Y:S01]  /*39d0*/  IADD3.X R17, PT, PT, R10, UR5, RZ, P0, !PT ;  /* 0x000000050a117c10 */ /* 0x000fe200087fe4ff */
[----:B---3--:R-:W-:-:S04]  /*39e0*/  IMAD.WIDE R8, R19, 0x4, R8 ;  /* 0x0000000413087825 */ /* 0x008fc800078e0208 */
[----:B------:R-:W1:Y:S02]  /*39f0*/  F2I.F64 R21, R20 ;  /* 0x0000001400157311 */ /* 0x000e640000301100 */
[----:B-1----:R3:W-:Y:S04]  /*3a00*/  STG.E desc[UR8][R8.64], R21 ;  /* 0x0000001508007986 */ /* 0x0027e8000c101908 */
[----:B------:R3:W-:Y:S02]  /*3a10*/  STG.E.U8 desc[UR8][R16.64], RZ ;  /* 0x000000ff10007986 */ /* 0x0007e4000c101108 */
.L_x_12:
[----:B------:R-:W-:Y:S05]  /*3a20*/  BSYNC.RECONVERGENT B0 ;  /* 0x0000000000007941 */ /* 0x000fea0003800200 */
.L_x_11:
[----:B------:R-:W-:-:S05]  /*3a30*/  VIADD R19, R19, 0x1 ;  /* 0x0000000113137836 */ /* 0x000fca0000000000 */
[----:B------:R-:W-:-:S13]  /*3a40*/  ISETP.GE.AND P0, PT, R19, R15, PT ;  /* 0x0000000f1300720c */ /* 0x000fda0003f06270 */
[----:B------:R-:W-:Y:S05]  /*3a50*/  @!P0 BRA `(.L_x_27) ;  /* 0xffffffd000f08947 */ /* 0x000fea000383ffff */
[----:B------:R-:W-:Y:S05]  /*3a60*/  EXIT ;  /* 0x000000000000794d */ /* 0x000fea0003800000 */
.L_x_10:
        /* <DEDUP_REMOVED lines=10> */
.L_x_30:
[----:B-1----:R-:W-:-:S06]  /*3b10*/  IMAD.WIDE R4, R14, 0x4, R2 ;  /* 0x000000040e047825 */ /* 0x002fcc00078e0202 */
        /* <DEDUP_REMOVED lines=11> */
[----:B------:R-:W-:-:S05]  /*3bd0*/  @!P0 PRMT R5, R8, 0x7610, R5 ;  /* 0x0000761008058816 */ /* 0x000fca0000000005 */
[----:B------:R2:W-:Y:S04]  /*3be0*/  @!P0 STG.E.U8 desc[UR8][R6.64], R5 ;  /* 0x0000000506008986 */ /* 0x0005e8000c101108 */
[----:B------:R2:W-:Y:S01]  /*3bf0*/  @P0 STG.E.U8 desc[UR8][R6.64], RZ ;  /* 0x000000ff06000986 */ /* 0x0005e2000c101108 */
[----:B------:R-:W-:-:S13]  /*3c00*/  ISETP.NE.AND P0, PT, R0, RZ, PT ;  /* 0x000000ff0000720c */ /* 0x000fda0003f05270 */
[----:B--2---:R-:W-:Y:S05]  /*3c10*/  @P0 BRA `(.L_x_30) ;  /* 0xfffffffc00bc0947 */ /* 0x004fea000383ffff */
.L_x_29:
[----:B------:R-:W-:Y:S05]  /*3c20*/  BSYNC.RECONVERGENT B0 ;  /* 0x0000000000007941 */ /* 0x000fea0003800200 */
.L_x_28:
[----:B------:R-:W-:Y:S05]  /*3c30*/  @P2 EXIT ;  /* 0x000000000000294d */ /* 0x000fea0003800000 */
[----:B------:R-:W1:Y:S01]  /*3c40*/  LDC.64 R2, c[0x0][0x398] ;  /* 0x0000e600ff027b82 */ /* 0x000e620000000a00 */
[----:B------:R-:W2:Y:S02]  /*3c50*/  LDCU.64 UR4, c[0x0][0x380] ;  /* 0x00007000ff0477ac */ /* 0x000ea40008000a00 */
[----:B--2---:R-:W-:-:S04]  /*3c60*/  UIADD3 UR4, UP0, UPT, UR4, 0x8, URZ ;  /* 0x0000000804047890 */ /* 0x004fc8000ff1e0ff */
[----:B------:R-:W-:-:S12]  /*3c70*/  UIADD3.X UR5, UPT, UPT, URZ, UR5, URZ, UP0, !UPT ;  /* 0x00000005ff057290 */ /* 0x000fd800087fe4ff */
.L_x_31:
[----:B------:R-:W-:Y:S02]  /*3c80*/  IMAD.U32 R6, RZ, RZ, UR4 ;  /* 0x00000004ff067e24 */ /* 0x000fe4000f8e00ff */
[----:B------:R-:W-:Y:S02]  /*3c90*/  IMAD.U32 R7, RZ, RZ, UR5 ;  /* 0x00000005ff077e24 */ /* 0x000fe4000f8e00ff */
[----:B------:R-:W-:-:S05]  /*3ca0*/  IMAD.WIDE R6, R14, 0x4, R6 ;  /* 0x000000040e067825 */ /* 0x000fca00078e0206 */
[----:B------:R-:W2:Y:S01]  /*3cb0*/  LDG.E R4, desc[UR8][R6.64+-0x8] ;  /* 0xfffff80806047981 */ /* 0x000ea2000c1e1900 */
[----:B------:R-:W-:Y:S01]  /*3cc0*/  IMAD.MOV.U32 R9, RZ, RZ, 0x1 ;  /* 0x00000001ff097424 */ /* 0x000fe200078e00ff */
[----:B--2---:R-:W-:Y:S02]  /*3cd0*/  IABS R0, R4 ;  /* 0x0000000400007213 */ /* 0x004fe40000000000 */
[C---:B------:R-:W-:Y:S02]  /*3ce0*/  ISETP.NE.AND P0, PT, R4.reuse, -0x80, PT ;  /* 0xffffff800400780c */ /* 0x040fe40003f05270 */
[----:B------:R-:W-:Y:S02]  /*3cf0*/  I2FP.F32.S32 R0, R0 ;  /* 0x0000000000007245 */ /* 0x000fe40000201400 */
[----:B------:R-:W-:Y:S02]  /*3d00*/  ISETP.NE.AND P0, PT, R4, 0x7f, P0 ;  /* 0x0000007f0400780c */ /* 0x000fe40000705270 */
[----:B-1----:R-:W-:-:S02]  /*3d10*/  IADD3 R4, P1, P2, R14, 0x3, R2 ;  /* 0x000000030e047810 */ /* 0x002fc40007a3e002 */
[----:B------:R-:W-:Y:S02]  /*3d20*/  FSETP.LEU.AND P0, PT, R0, R13, P0 ;  /* 0x0000000d0000720b */ /* 0x000fe4000070b000 */
[----:B------:R-:W-:-:S04]  /*3d30*/  SHF.R.S32.HI R0, RZ, 0x1f, R14 ;  /* 0x0000001fff007819 */ /* 0x000fc8000001140e */
[----:B------:R-:W-:-:S07]  /*3d40*/  IADD3.X R5, PT, PT, R0, R3, RZ, P1, P2 ;  /* 0x0000000300057210 */ /* 0x000fce0000fe44ff */
[----:B------:R2:W-:Y:S04]  /*3d50*/  @!P0 STG.E.U8 desc[UR8][R4.64+-0x3], RZ ;  /* 0xfffffdff04008986 */ /* 0x0005e8000c101108 */
[----:B------:R2:W-:Y:S04]  /*3d60*/  @P0 STG.E.U8 desc[UR8][R4.64+-0x3], R9 ;  /* 0xfffffd0904000986 */ /* 0x0005e8000c101108 */
[----:B------:R-:W3:Y:S01]  /*3d70*/  LDG.E R0, desc[UR8][R6.64+-0x4] ;  /* 0xfffffc0806007981 */ /* 0x000ee2000c1e1900 */
[----:B------:R-:W-:Y:S01]  /*3d80*/  IMAD.MOV.U32 R10, RZ, RZ, 0x1 ;  /* 0x00000001ff0a7424 */ /* 0x000fe200078e00ff */
[----:B---3--:R-:W-:-:S02]  /*3d90*/  ISETP.NE.AND P0, PT, R0, 0x7f, PT ;  /* 0x0000007f0000780c */ /* 0x008fc40003f05270 */
[----:B------:R-:W-:Y:S02]  /*3da0*/  IABS R8, R0 ;  /* 0x0000000000087213 */ /* 0x000fe40000000000 */
[----:B------:R-:W-:Y:S02]  /*3db0*/  ISETP.EQ.OR P0, PT, R0, -0x80, !P0 ;  /* 0xffffff800000780c */ /* 0x000fe40004702670 */
[----:B------:R-:W-:-:S04]  /*3dc0*/  I2FP.F32.S32 R0, R8 ;  /* 0x0000000800007245 */ /* 0x000fc80000201400 */
[----:B------:R-:W-:-:S13]  /*3dd0*/  FSETP.GT.OR P0, PT, R0, R13, P0 ;  /* 0x0000000d0000720b */ /* 0x000fda0000704400 */
[----:B------:R2:W-:Y:S04]  /*3de0*/  @!P0 STG.E.U8 desc[UR8][R4.64+-0x2], R10 ;  /* 0xfffffe0a04008986 */ /* 0x0005e8000c101108 */
[----:B------:R2:W-:Y:S04]  /*3df0*/  @P0 STG.E.U8 desc[UR8][R4.64+-0x2], RZ ;  /* 0xfffffeff04000986 */ /* 0x0005e8000c101108 */
[----:B------:R-:W3:Y:S02]  /*3e00*/  LDG.E R0, desc[UR8][R6.64] ;  /* 0x0000000806007981 */ /* 0x000ee4000c1e1900 */
[----:B---3--:R-:W-:-:S02]  /*3e10*/  ISETP.NE.AND P0, PT, R0, 0x7f, PT ;  /* 0x0000007f0000780c */ /* 0x008fc40003f05270 */
[----:B------:R-:W-:Y:S02]  /*3e20*/  IABS R8, R0 ;  /* 0x0000000000087213 */ /* 0x000fe40000000000 */
[----:B------:R-:W-:Y:S02]  /*3e30*/  ISETP.EQ.OR P0, PT, R0, -0x80, !P0 ;  /* 0xffffff800000780c */ /* 0x000fe40004702670 */
[----:B------:R-:W-:Y:S01]  /*3e40*/  I2FP.F32.S32 R0, R8 ;  /* 0x0000000800007245 */ /* 0x000fe20000201400 */
[----:B------:R-:W-:-:S03]  /*3e50*/  IMAD.MOV.U32 R8, RZ, RZ, 0x1 ;  /* 0x00000001ff087424 */ /* 0x000fc600078e00ff */
[----:B------:R-:W-:-:S13]  /*3e60*/  FSETP.GT.OR P0, PT, R0, R13, P0 ;  /* 0x0000000d0000720b */ /* 0x000fda0000704400 */
[----:B------:R2:W-:Y:S04]  /*3e70*/  @!P0 STG.E.U8 desc[UR8][R4.64+-0x1], R8 ;  /* 0xffffff0804008986 */ /* 0x0005e8000c101108 */
[----:B------:R2:W-:Y:S04]  /*3e80*/  @P0 STG.E.U8 desc[UR8][R4.64+-0x1], RZ ;  /* 0xffffffff04000986 */ /* 0x0005e8000c101108 */
[----:B------:R-:W3:Y:S01]  /*3e90*/  LDG.E R6, desc[UR8][R6.64+0x4] ;  /* 0x0000040806067981 */ /* 0x000ee2000c1e1900 */
[----:B------:R-:W-:Y:S01]  /*3ea0*/  VIADD R14, R14, 0x4 ;  /* 0x000000040e0e7836 */ /* 0x000fe20000000000 */
[----:B---3--:R-:W-:-:S02]  /*3eb0*/  IABS R0, R6 ;  /* 0x0000000600007213 */ /* 0x008fc40000000000 */
[C---:B------:R-:W-:Y:S02]  /*3ec0*/  ISETP.NE.AND P0, PT, R6.reuse, 0x7f, PT ;  /* 0x0000007f0600780c */ /* 0x040fe40003f05270 */
[----:B------:R-:W-:Y:S02]  /*3ed0*/  I2FP.F32.S32 R0, R0 ;  /* 0x0000000000007245 */ /* 0x000fe40000201400 */
[----:B------:R-:W-:-:S04]  /*3ee0*/  ISETP.EQ.OR P0, PT, R6, -0x80, !P0 ;  /* 0xffffff800600780c */ /* 0x000fc80004702670 */
[----:B------:R-:W-:Y:S01]  /*3ef0*/  FSETP.GT.OR P0, PT, R0, R13, P0 ;  /* 0x0000000d0000720b */ /* 0x000fe20000704400 */
[----:B------:R-:W-:-:S12]  /*3f00*/  IMAD.MOV.U32 R0, RZ, RZ, 0x1 ;  /* 0x00000001ff007424 */ /* 0x000fd800078e00ff */
[----:B------:R2:W-:Y:S04]  /*3f10*/  @!P0 STG.E.U8 desc[UR8][R4.64], R0 ;  /* 0x0000000004008986 */ /* 0x0005e8000c101108 */
[----:B------:R2:W-:Y:S01]  /*3f20*/  @P0 STG.E.U8 desc[UR8][R4.64], RZ ;  /* 0x000000ff04000986 */ /* 0x0005e2000c101108 */
[----:B------:R-:W-:-:S13]  /*3f30*/  ISETP.GE.AND P0, PT, R14, R15, PT ;  /* 0x0000000f0e00720c */ /* 0x000fda0003f06270 */
[----:B--2---:R-:W-:Y:S05]  /*3f40*/  @!P0 BRA `(.L_x_31) ;  /* 0xfffffffc004c8947 */ /* 0x004fea000383ffff */
[----:B------:R-:W-:Y:S05]  /*3f50*/  EXIT ;  /* 0x000000000000794d */ /* 0x000fea0003800000 */
.L_x_9:
[C---:B------:R-:W-:Y:S01]  /*3f60*/  VIADDMNMX R5, R14.reuse, 0x1, R15, !PT ;  /* 0x000000010e057846 */ /* 0x040fe2000780010f */
[----:B------:R-:W2:Y:S01]  /*3f70*/  LDC.64 R2, c[0x0][0x380] ;  /* 0x0000e000ff027b82 */ /* 0x000ea20000000a00 */
[----:B------:R-:W3:Y:S01]  /*3f80*/  LDCU.64 UR6, c[0x0][0x398] ;  /* 0x00007300ff0677ac */ /* 0x000ee20008000a00 */
[----:B------:R-:W-:Y:S02]  /*3f90*/  BSSY.RECONVERGENT B0, `(.L_x_32) ;  /* 0x000001a000007945 */ /* 0x000fe40003800200 */
[----:B------:R-:W-:Y:S01]  /*3fa0*/  IMAD.IADD R4, R5, 0x1, -R14 ;  /* 0x0000000105047824 */ /* 0x000fe200078e0a0e */
[----:B------:R-:W4:Y:S01]  /*3fb0*/  LDCU.64 UR4, c[0x0][0x398] ;  /* 0x00007300ff0477ac */ /* 0x000f220008000a00 */
[----:B------:R-:W-:-:S03]  /*3fc0*/  IMAD.IADD R5, R14, 0x1, -R5 ;  /* 0x000000010e057824 */ /* 0x000fc600078e0a05 */
[----:B------:R-:W-:Y:S02]  /*3fd0*/  LOP3.LUT P0, R11, R4, 0x3, RZ, 0xc0, !PT ;  /* 0x00000003040b7812 */ /* 0x000fe4000780c0ff */
[----:B------:R-:W-:-:S11]  /*3fe0*/  ISETP.GT.U32.AND P2, PT, R5, -0x4, PT ;  /* 0xfffffffc0500780c */ /* 0x000fd60003f44070 */
[----:B---3--:R-:W-:Y:S05]  /*3ff0*/  @!P0 BRA `(.L_x_33) ;  /* 0x00000000004c8947 */ /* 0x008fea0003800000 */
[----:B------:R-:W3:Y:S01]  /*4000*/  LDC.64 R4, c[0x0][0x380] ;  /* 0x0000e000ff047b82 */ /* 0x000ee20000000a00 */
[----:B------:R-:W-:-:S07]  /*4010*/  IMAD.MOV.U32 R10, RZ, RZ, RZ ;  /* 0x000000ffff0a7224 */ /* 0x000fce00078e00ff */
.L_x_34:
[----:B---3--:R-:W-:-:S05]  /*4020*/  IMAD.WIDE R6, R14, 0x4, R4 ;  /* 0x000000040e067825 */ /* 0x008fca00078e0204 */
[----:B------:R-:W3:Y:S01]  /*4030*/  LDG.E R9, desc[UR8][R6.64] ;  /* 0x0000000806097981 */ /* 0x000ee2000c1e1900 */
[----:B------:R-:W-:Y:S02]  /*4040*/  IMAD.MOV.U32 R12, RZ, RZ, 0x1 ;  /* 0x00000001ff0c7424 */ /* 0x000fe400078e00ff */
[----:B------:R-:W-:Y:S01]  /*4050*/  VIADD R10, R10, 0x1 ;  /* 0x000000010a0a7836 */ /* 0x000fe20000000000 */
[----:B---3--:R-:W-:Y:S02]  /*4060*/  IABS R8, R9 ;  /* 0x0000000900087213 */ /* 0x008fe40000000000 */
[C---:B------:R-:W-:Y:S02]  /*4070*/  ISETP.NE.AND P0, PT, R9.reuse, 0x7f, PT ;  /* 0x0000007f0900780c */ /* 0x040fe40003f05270 */
[----:B------:R-:W-:Y:S02]  /*4080*/  I2FP.F32.S32 R8, R8 ;  /* 0x0000000800087245 */ /* 0x000fe40000201400 */
[----:B------:R-:W-:-:S04]  /*4090*/  ISETP.EQ.OR P0, PT, R9, -0x80, !P0 ;  /* 0xffffff800900780c */ /* 0x000fc80004702670 */
[----:B------:R-:W-:Y:S02]  /*40a0*/  FSETP.GT.OR P0, PT, R8, R13, P0 ;  /* 0x0000000d0800720b */ /* 0x000fe40000704400 */
[----:B----4-:R-:W-:-:S04]  /*40b0*/  IADD3 R8, P1, PT, R14, UR4, RZ ;  /* 0x000000040e087c10 */ /* 0x010fc8000ff3e0ff */
[C---:B------:R-:W-:Y:S01]  /*40c0*/  LEA.HI.X.SX32 R9, R14.reuse, UR5, 0x1, P1 ;  /* 0x000000050e097c11 */ /* 0x040fe200088f0eff */
[----:B------:R-:W-:-:S06]  /*40d0*/  VIADD R14, R14, 0x1 ;  /* 0x000000010e0e7836 */ /* 0x000fcc0000000000 */
[----:B------:R3:W-:Y:S04]  /*40e0*/  @!P0 STG.E.U8 desc[UR8][R8.64], R12 ;  /* 0x0000000c08008986 */ /* 0x0007e8000c101108 */
[----:B-1----:R3:W-:Y:S04]  /*40f0*/  @P0 STG.E desc[UR8][R6.64], R0 ;  /* 0x0000000006000986 */ /* 0x0027e8000c101908 */
[----:B------:R3:W-:Y:S01]  /*4100*/  @P0 STG.E.U8 desc[UR8][R8.64], RZ ;  /* 0x000000ff08000986 */ /* 0x0007e2000c101108 */
[----:B------:R-:W-:-:S13]  /*4110*/  ISETP.NE.AND P0, PT, R10, R11, PT ;  /* 0x0000000b0a00720c */ /* 0x000fda0003f05270 */
[----:B---3--:R-:W-:Y:S05]  /*4120*/  @P0 BRA `(.L_x_34) ;  /* 0xfffffffc00bc0947 */ /* 0x008fea000383ffff */
.L_x_33:
[----:B----4-:R-:W-:Y:S05]  /*4130*/  BSYNC.RECONVERGENT B0 ;  /* 0x0000000000007941 */ /* 0x010fea0003800200 */
.L_x_32:
[----:B------:R-:W-:Y:S05]  /*4140*/  @P2 EXIT ;  /* 0x000000000000294d */ /* 0x000fea0003800000 */
.L_x_35:
[----:B--2---:R-:W-:-:S05]  /*4150*/  IMAD.WIDE R4, R14, 0x4, R2 ;  /* 0x000000040e047825 */ /* 0x004fca00078e0202 */
[----:B------:R-:W2:Y:S01]  /*4160*/  LDG.E R7, desc[UR8][R4.64] ;  /* 0x0000000804077981 */ /* 0x000ea2000c1e1900 */
[----:B------:R-:W-:Y:S01]  /*4170*/  IMAD.MOV.U32 R10, RZ, RZ, 0x1 ;  /* 0x00000001ff0a7424 */ /* 0x000fe200078e00ff */
[----:B--2---:R-:W-:Y:S02]  /*4180*/  IABS R6, R7 ;  /* 0x0000000700067213 */ /* 0x004fe40000000000 */
[C---:B------:R-:W-:Y:S02]  /*4190*/  ISETP.NE.AND P0, PT, R7.reuse, 0x7f, PT ;  /* 0x0000007f0700780c */ /* 0x040fe40003f05270 */
[----:B------:R-:W-:Y:S02]  /*41a0*/  I2FP.F32.S32 R6, R6 ;  /* 0x0000000600067245 */ /* 0x000fe40000201400 */
[----:B------:R-:W-:-:S04]  /*41b0*/  ISETP.EQ.OR P0, PT, R7, -0x80, !P0 ;  /* 0xffffff800700780c */ /* 0x000fc80004702670 */
[----:B------:R-:W-:Y:S02]  /*41c0*/  FSETP.GT.OR P0, PT, R6, R13, P0 ;  /* 0x0000000d0600720b */ /* 0x000fe40000704400 */
[----:B------:R-:W-:-:S04]  /*41d0*/  IADD3 R6, P1, PT, R14, UR6, RZ ;  /* 0x000000060e067c10 */ /* 0x000fc8000ff3e0ff */
[----:B------:R-:W-:-:S07]  /*41e0*/  LEA.HI.X.SX32 R7, R14, UR7, 0x1, P1 ;  /* 0x000000070e077c11 */ /* 0x000fce00088f0eff */
        /* <DEDUP_REMOVED lines=39> */
        .weak           $__internal_0_$__cuda_sm20_sqrt_rn_f32_slowpath
        .type           $__internal_0_$__cuda_sm20_sqrt_rn_f32_slowpath,@function
        .size           $__internal_0_$__cuda_sm20_sqrt_rn_f32_slowpath,(.L_x_92 - $__internal_0_$__cuda_sm20_sqrt_rn_f32_slowpath)
$__internal_0_$__cuda_sm20_sqrt_rn_f32_slowpath:
[----:B------:R-:W-:-:S13]  /*4460*/  LOP3.LUT P0, RZ, R17, 0x7fffffff, RZ, 0xc0, !PT ;  /* 0x7fffffff11ff7812 */ /* 0x000fda000780c0ff */
[----:B------:R-:W-:Y:S01]  /*4470*/  @!P0 IMAD.MOV.U32 R9, RZ, RZ, R17 ;  /* 0x000000ffff098224 */ /* 0x000fe200078e0011 */
[----:B------:R-:W-:Y:S06]  /*4480*/  @!P0 BRA `(.L_x_36) ;  /* 0x0000000000448947 */ /* 0x000fec0003800000 */
[----:B------:R-:W-:Y:S01]  /*4490*/  FSETP.GEU.FTZ.AND P0, PT, R17, RZ, PT ;  /* 0x000000ff1100720b */ /* 0x000fe20003f1e000 */
[----:B------:R-:W-:-:S12]  /*44a0*/  IMAD.MOV.U32 R0, RZ, RZ, R17 ;  /* 0x000000ffff007224 */ /* 0x000fd800078e0011 */
[----:B------:R-:W-:Y:S01]  /*44b0*/  @!P0 IMAD.MOV.U32 R9, RZ, RZ, 0x7fffffff ;  /* 0x7fffffffff098424 */ /* 0x000fe200078e00ff */
[----:B------:R-:W-:Y:S06]  /*44c0*/  @!P0 BRA `(.L_x_36) ;  /* 0x0000000000348947 */ /* 0x000fec0003800000 */
[----:B------:R-:W-:-:S13]  /*44d0*/  FSETP.GTU.FTZ.AND P0, PT, |R0|, +INF , PT ;  /* 0x7f8000000000780b */ /* 0x000fda0003f1c200 */
[----:B------:R-:W-:Y:S01]  /*44e0*/  @P0 FADD.FTZ R9, R0, 1 ;  /* 0x3f80000000090421 */ /* 0x000fe20000010000 */
[----:B------:R-:W-:Y:S06]  /*44f0*/  @P0 BRA `(.L_x_36) ;  /* 0x0000000000280947 */ /* 0x000fec0003800000 */
[----:B------:R-:W-:-:S13]  /*4500*/  FSETP.NEU.FTZ.AND P0, PT, |R0|, +INF , PT ;  /* 0x7f8000000000780b */ /* 0x000fda0003f1d200 */
[----:B------:R-:W-:-:S04]  /*4510*/  @P0 FFMA R11, R0, 1.84467440737095516160e+19, RZ ;  /* 0x5f800000000b0823 */ /* 0x000fc800000000ff */
[----:B------:R-:W0:Y:S02]  /*4520*/  @P0 MUFU.RSQ R16, R11 ;  /* 0x0000000b00100308 */ /* 0x000e240000001400 */
[----:B0-----:R-:W-:Y:S01]  /*4530*/  @P0 FMUL.FTZ R18, R11, R16 ;  /* 0x000000100b120220 */ /* 0x001fe20000410000 */
[----:B------:R-:W-:-:S03]  /*4540*/  @P0 FMUL.FTZ R16, R16, 0.5 ;  /* 0x3f00000010100820 */ /* 0x000fc60000410000 */
[----:B------:R-:W-:-:S04]  /*4550*/  @P0 FADD.FTZ R9, -R18, -RZ ;  /* 0x800000ff12090221 */ /* 0x000fc80000010100 */
[----:B------:R-:W-:Y:S01]  /*4560*/  @P0 FFMA R17, R18, R9, R11 ;  /* 0x0000000912110223 */ /* 0x000fe2000000000b */
[----:B------:R-:W-:-:S03]  /*4570*/  @!P0 IMAD.MOV.U32 R9, RZ, RZ, R0 ;  /* 0x000000ffff098224 */ /* 0x000fc600078e0000 */
[----:B------:R-:W-:-:S04]  /*4580*/  @P0 FFMA R16, R17, R16, R18 ;  /* 0x0000001011100223 */ /* 0x000fc80000000012 */
[----:B------:R-:W-:-:S07]  /*4590*/  @P0 FMUL.FTZ R9, R16, 2.3283064365386962891e-10 ;  /* 0x2f80000010090820 */ /* 0x000fce0000410000 */
.L_x_36:
[----:B------:R-:W-:Y:S02]  /*45a0*/  IMAD.MOV.U32 R16, RZ, RZ, R20 ;  /* 0x000000ffff107224 */ /* 0x000fe400078e0014 */
[----:B------:R-:W-:-:S04]  /*45b0*/  IMAD.MOV.U32 R17, RZ, RZ, 0x0 ;  /* 0x00000000ff117424 */ /* 0x000fc800078e00ff */
[----:B------:R-:W-:Y:S05]  /*45c0*/  RET.REL.NODEC R16 `(_Z6filterPiPfS0_Pbi) ;  /* 0xffffffb8108c7950 */ /* 0x000fea0003c3ffff */
.L_x_37:
[----:B------:R-:W-:-:S00]  /*45d0*/  BRA `(.L_x_37) ;  /* 0xfffffffc00fc7947 */ /* 0x000fc0000383ffff */
[----:B------:R-:W-:-:S00]  /*45e0*/  NOP ;  /* 0x0000000000007918 */ /* 0x000fc00000000000 */
        /* <DEDUP_REMOVED lines=9> */
.L_x_92:


//--------------------- .text._Z7findmadPjPiS0_PfiS_ --------------------------
	.section	.text._Z7findmadPjPiS0_PfiS_,"ax",@progbits
	.align	128
        .global         _Z7findmadPjPiS0_PfiS_
        .type           _Z7findmadPjPiS0_PfiS_,@function
        .size           _Z7findmadPjPiS0_PfiS_,(.L_x_95 - _Z7findmadPjPiS0_PfiS_)
        .other          _Z7findmadPjPiS0_PfiS_,@"STO_CUDA_ENTRY STV_DEFAULT"
_Z7findmadPjPiS0_PfiS_:
.text._Z7findmadPjPiS0_PfiS_:
[----:B------:R-:W-:Y:S01]  /*0000*/  LDC R1, c[0x0][0x37c] ;  /* 0x0000df00ff017b82 */ /* 0x000fe20000000800 */
[----:B------:R-:W0:Y:S07]  /*0010*/  S2R R0, SR_TID.X ;  /* 0x0000000000007919 */ /* 0x000e2e0000002100 */
[----:B------:R-:W0:Y:S01]  /*0020*/  S2UR UR4, SR_CTAID.X ;  /* 0x00000000000479c3 */ /* 0x000e220000002500 */
[----:B------:R-:W1:Y:S07]  /*0030*/  LDCU UR5, c[0x0][0x3a0] ;  /* 0x00007400ff0577ac */ /* 0x000e6e0008000800 */
[----:B------:R-:W0:Y:S02]  /*0040*/  LDC R3, c[0x0][0x360] ;  /* 0x0000d800ff037b82 */ /* 0x000e240000000800 */
[----:B0-----:R-:W-:-:S05]  /*0050*/  IMAD R0, R3, UR4, R0 ;  /* 0x0000000403007c24 */ /* 0x001fca000f8e0200 */
[----:B-1----:R-:W-:-:S13]  /*0060*/  ISETP.GE.U32.AND P0, PT, R0, UR5, PT ;  /* 0x0000000500007c0c */ /* 0x002fda000bf06070 */
[----:B------:R-:W-:Y:S05]  /*0070*/  @P0 EXIT ;  /* 0x000000000000094d */ /* 0x000fea0003800000 */
[----:B------:R-:W0:Y:S01]  /*0080*/  LDC.64 R4, c[0x0][0x388] ;  /* 0x0000e200ff047b82 */ /* 0x000e220000000a00 */
[----:B------:R-:W1:Y:S07]  /*0090*/  LDCU.64 UR4, c[0x0][0x358] ;  /* 0x00006b00ff0477ac */ /* 0x000e6e0008000a00 */
[----:B------:R-:W2:Y:S08]  /*00a0*/  LDC.64 R6, c[0x0][0x3a8] ;  /* 0x0000ea00ff067b82 */ /* 0x000eb00000000a00 */
[----:B------:R-:W3:Y:S01]  /*00b0*/  LDC.64 R2, c[0x0][0x380] ;  /* 0x0000e000ff027b82 */ /* 0x000ee20000000a00 */
[----:B0-----:R-:W-:-:S06]  /*00c0*/  IMAD.WIDE R4, R0, 0x4, R4 ;  /* 0x0000000400047825 */ /* 0x001fcc00078e0204 */
[----:B-1----:R-:W4:Y:S01]  /*00d0*/  LDG.E R4, desc[UR4][R4.64] ;  /* 0x0000000404047981 */ /* 0x002f22000c1e1900 */
[----:B--2---:R-:W-:-:S06]  /*00e0*/  IMAD.WIDE R6, R0, 0x4, R6 ;  /* 0x0000000400067825 */ /* 0x004fcc00078e0206 */
[----:B------:R0:W5:Y:S01]  /*00f0*/  LDG.E R6, desc[UR4][R6.64] ;  /* 0x0000000406067981 */ /* 0x000162000c1e1900 */
[----:B------:R-:W-:Y:S01]  /*0100*/  IMAD.SHL.U32 R9, R0, 0x100, RZ ;  /* 0x0000010000097824 */ /* 0x000fe200078e00ff */
[----:B------:R-:W-:Y:S03]  /*0110*/  BSSY.RECONVERGENT B0, `(.L_x_38) ;  /* 0x0000172000007945 */ /* 0x000fe60003800200 */
[----:B---3--:R-:W-:Y:S01]  /*0120*/  IMAD.WIDE R2, R9, 0x4, R2 ;  /* 0x0000000409027825 */ /* 0x008fe200078e0202 */
[----:B----4-:R-:W-:-:S13]  /*0130*/  ISETP.NE.AND P0, PT, R4, RZ, PT ;  /* 0x000000ff0400720c */ /* 0x010fda0003f05270 */
[----:B0-----:R-:W-:Y:S05]  /*0140*/  @P0 BRA `(.L_x_39) ;  /* 0x0000000c00ac0947 */ /* 0x001fea0003800000 */
[----:B------:R-:W0:Y:S02]  /*0150*/  LDC.64 R4, c[0x0][0x390] ;  /* 0x0000e400ff047b82 */ /* 0x000e240000000a00 */
[----:B0-----:R-:W-:-:S06]  /*0160*/  IMAD.WIDE R4, R0, 0x4, R4 ;  /* 0x0000000400047825 */ /* 0x001fcc00078e0204 */
[----:B------:R-:W2:Y:S02]  /*0170*/  LDG.E R4, desc[UR4][R4.64] ;  /* 0x0000000404047981 */ /* 0x000ea4000c1e1900 */
[----:B--2---:R-:W-:-:S13]  /*0180*/  ISETP.NE.AND P0, PT, R4, RZ, PT ;  /* 0x000000ff0400720c */ /* 0x004fda0003f05270 */
[----:B------:R-:W-:Y:S05]  /*0190*/  @P0 BRA `(.L_x_40) ;  /* 0x0000000800180947 */ /* 0x000fea0003800000 */
[----:B------:R-:W2:Y:S01]  /*01a0*/  LDG.E R5, desc[UR4][R2.64] ;  /* 0x0000000402057981 */ /* 0x000ea2000c1e1900 */
[----:B-----5:R-:W-:Y:S01]  /*01b0*/  SHF.R.U32.HI R6, RZ, 0x1, R6 ;  /* 0x00000001ff067819 */ /* 0x020fe20000011606 */
[----:B------:R-:W-:-:S03]  /*01c0*/  IMAD.MOV.U32 R8, RZ, RZ, RZ ;  /* 0x000000ffff087224 */ /* 0x000fc600078e00ff */
[----:B--2---:R-:W-:-:S13]  /*01d0*/  ISETP.NE.AND P0, PT, R5, R6, PT ;  /* 0x000000060500720c */ /* 0x004fda0003f05270 */
[----:B------:R-:W-:Y:S05]  /*01e0*/  @!P0 BRA `(.L_x_41) ;  /* 0x0000000400f08947 */ /* 0x000fea0003800000 */
[----:B------:R-:W-:Y:S02]  /*01f0*/  IMAD.MOV.U32 R9, RZ, RZ, R5 ;  /* 0x000000ffff097224 */ /* 0x000fe400078e0005 */
[----:B------:R-:W-:Y:S02]  /*0200*/  IMAD.MOV.U32 R7, RZ, RZ, RZ ;  /* 0x000000ffff077224 */ /* 0x000fe400078e00ff */
[----:B------:R-:W-:Y:S02]  /*0210*/  IMAD.MOV.U32 R4, RZ, RZ, R2 ;  /* 0x000000ffff047224 */ /* 0x000fe400078e0002 */
[----:B------:R-:W-:-:S07]  /*0220*/  IMAD.MOV.U32 R5, RZ, RZ, R3 ;  /* 0x000000ffff057224 */ /* 0x000fce00078e0003 */
.L_x_44:
[----:B------:R-:W-:Y:S02]  /*0230*/  ISETP.GT.AND P0, PT, R9, R6, PT ;  /* 0x000000060900720c */ /* 0x000fe40003f04270 */
[----:B------:R-:W-:-:S11]  /*0240*/  MOV R8, R7 ;  /* 0x0000000700087202 */ /* 0x000fd60000000f00 */
[----:B------:R-:W-:Y:S05]  /*0250*/  @P0 BRA `(.L_x_42) ;  /* 0x0000000400cc0947 */ /* 0x000fea0003800000 */
[----:B------:R-:W2:Y:S02]  /*0260*/  LDG.E R8, desc[UR4][R4.64+0x4] ;  /* 0x0000040404087981 */ /* 0x000ea4000c1e1900 */
[----:B--2---:R-:W-:Y:S02]  /*0270*/  IMAD.IADD R9, R8, 0x1, R9 ;  /* 0x0000000108097824 */ /* 0x004fe400078e0209 */
[----:B------:R-:W-:-:S03]  /*0280*/  VIADD R8, R7, 0x1 ;  /* 0x0000000107087836 */ /* 0x000fc60000000000 */
[----:B------:R-:W-:-:S13]  /*0290*/  ISETP.NE.AND P0, PT, R9, R6, PT ;  /* 0x000000060900720c */ /* 0x000fda0003f05270 */
[----:B------:R-:W-:Y:S05]  /*02a0*/  @!P0 BRA `(.L_x_41) ;  /* 0x0000000400c08947 */ /* 0x000fea0003800000 */
[----:B------:R-:W-:-:S13]  /*02b0*/  ISETP.GT.AND P0, PT, R9, R6, PT ;  /* 0x000000060900720c */ /* 0x000fda0003f04270 */
        /* <DEDUP_REMOVED lines=16> */
[----:B--2---:R-:W-:Y:S01]  /*03c0*/  IADD3 R9, PT, PT, R9, R8, RZ ;  /* 0x0000000809097210 */ /* 0x004fe20007ffe0ff */
        /* <DEDUP_REMOVED lines=20> */
[----:B--2---:R-:W-:Y:S01]  /*0510*/  IMAD.IADD R9, R9, 0x1, R8 ;  /* 0x0000000109097824 */ /* 0x004fe200078e0208 */
[----:B------:R-:W-:-:S04]  /*0520*/  IADD3 R8, PT, PT, R7, 0x7, RZ ;  /* 0x0000000707087810 */ /* 0x000fc80007ffe0ff */
        /* <DEDUP_REMOVED lines=53> */
[----:B------:R-:W2:Y:S01]  /*0880*/  LDG.E R4, desc[UR4][R4.64+0x3c] ;  /* 0x00003c0404047981 */ /* 0x000ea2000c1e1900 */
[----:B------:R-:W-:Y:S02]  /*0890*/  VIADD R8, R7, 0xf ;  /* 0x0000000f07087836 */ /* 0x000fe40000000000 */
[----:B--2---:R-:W-:-:S05]  /*08a0*/  IMAD.IADD R11, R9, 0x1, R4 ;  /* 0x00000001090b7824 */ /* 0x004fca00078e0204 */
[----:B------:R-:W-:-:S13]  /*08b0*/  ISETP.NE.AND P0, PT, R11, R6, PT ;  /* 0x000000060b00720c */ /* 0x000fda0003f05270 */
[----:B------:R-:W-:Y:S05]  /*08c0*/  @!P0 BRA `(.L_x_41) ;  /* 0x0000000000388947 */ /* 0x000fea0003800000 */
[----:B------:R-:W-:-:S13]  /*08d0*/  ISETP.GT.AND P0, PT, R11, R6, PT ;  /* 0x000000060b00720c */ /* 0x000fda0003f04270 */
[----:B------:R-:W-:Y:S05]  /*08e0*/  @P0 BRA `(.L_x_42) ;  /* 0x0000000000280947 */ /* 0x000fea0003800000 */
[----:B------:R-:W-:-:S05]  /*08f0*/  VIADD R7, R7, 0x10 ;  /* 0x0000001007077836 */ /* 0x000fca0000000000 */
[----:B------:R-:W-:-:S13]  /*0900*/  ISETP.NE.AND P0, PT, R7, 0x100, PT ;  /* 0x000001000700780c */ /* 0x000fda0003f05270 */
[----:B------:R-:W-:Y:S05]  /*0910*/  @!P0 BRA `(.L_x_43) ;  /* 0x0000000c00c48947 */ /* 0x000fea0003800000 */
[----:B------:R-:W-:-:S05]  /*0920*/  IMAD.WIDE.U32 R4, R7, 0x4, R2 ;  /* 0x0000000407047825 */ /* 0x000fca00078e0002 */
[----:B------:R-:W2:Y:S02]  /*0930*/  LDG.E R9, desc[UR4][R4.64] ;  /* 0x0000000404097981 */ /* 0x000ea4000c1e1900 */
[----:B--2---:R-:W-:-:S05]  /*0940*/  IMAD.IADD R9, R11, 0x1, R9 ;  /* 0x000000010b097824 */ /* 0x004fca00078e0209 */
[----:B------:R-:W-:-:S13]  /*0950*/  ISETP.NE.AND P0, PT, R9, R6, PT ;  /* 0x000000060900720c */ /* 0x000fda0003f05270 */
[----:B------:R-:W-:Y:S05]  /*0960*/  @P0 BRA `(.L_x_44) ;  /* 0xfffffff800300947 */ /* 0x000fea000383ffff */
[----:B------:R-:W-:Y:S01]  /*0970*/  IMAD.MOV.U32 R8, RZ, RZ, R7 ;  /* 0x000000ffff087224 */ /* 0x000fe200078e0007 */
[----:B------:R-:W-:Y:S06]  /*0980*/  BRA `(.L_x_41) ;  /* 0x0000000000087947 */ /* 0x000fec0003800000 */
.L_x_42:
[----:B------:R-:W-:Y:S01]  /*0990*/  I2FP.F32.U32 R5, R8 ;  /* 0x0000000800057245 */ /* 0x000fe20000201000 */
[----:B------:R-:W-:Y:S06]  /*09a0*/  BRA `(.L_x_43) ;  /* 0x0000000c00a07947 */ /* 0x000fec0003800000 */
.L_x_41:
[----:B------:R-:W-:-:S04]  /*09b0*/  LEA R8, R8, 0x1, 0x1 ;  /* 0x0000000108087811 */ /* 0x000fc800078e08ff */
[----:B------:R-:W0:Y:S02]  /*09c0*/  I2F.F64.U32 R2, R8 ;  /* 0x0000000800027312 */ /* 0x000e240000201800 */
[----:B0-----:R-:W-:-:S06]  /*09d0*/  DMUL R2, R2, 0.5 ;  /* 0x3fe0000002027828 */ /* 0x001fcc0000000000 */
[----:B------:R0:W1:Y:S01]  /*09e0*/  F2F.F32.F64 R5, R2 ;  /* 0x0000000200057310 */ /* 0x0000620000301000 */
[----:B------:R-:W-:Y:S05]  /*09f0*/  BRA `(.L_x_43) ;  /* 0x0000000c008c7947 */ /* 0x000fea0003800000 */
.L_x_40:
[----:B------:R-:W2:Y:S01]  /*0a00*/  LDG.E R5, desc[UR4][R2.64] ;  /* 0x0000000402057981 */ /* 0x000ea2000c1e1900 */
[----:B-----5:R-:W-:Y:S01]  /*0a10*/  VIADD R6, R6, 0x1 ;  /* 0x0000000106067836 */ /* 0x020fe20000000000 */
[----:B------:R-:W-:-:S04]  /*0a20*/  MOV R8, RZ ;  /* 0x000000ff00087202 */ /* 0x000fc80000000f00 */
[----:B------:R-:W-:-:S04]  /*0a30*/  SHF.R.U32.HI R6, RZ, 0x1, R6 ;  /* 0x00000001ff067819 */ /* 0x000fc80000011606 */
[----:B--2---:R-:W-:-:S13]  /*0a40*/  ISETP.GE.AND P0, PT, R5, R6, PT ;  /* 0x000000060500720c */ /* 0x004fda0003f06270 */
[----:B------:R-:W-:Y:S05]  /*0a50*/  @P0 BRA `(.L_x_45) ;  /* 0x0000000400600947 */ /* 0x000fea0003800000 */
[----:B------:R-:W-:Y:S02]  /*0a60*/  IMAD.MOV.U32 R9, RZ, RZ, R5 ;  /* 0x000000ffff097224 */ /* 0x000fe400078e0005 */
[----:B------:R-:W-:Y:S02]  /*0a70*/  IMAD.MOV.U32 R7, RZ, RZ, RZ ;  /* 0x000000ffff077224 */ /* 0x000fe400078e00ff */
[----:B------:R-:W-:Y:S02]  /*0a80*/  IMAD.MOV.U32 R4, RZ, RZ, R2 ;  /* 0x000000ffff047224 */ /* 0x000fe400078e0002 */
[----:B------:R-:W-:-:S07]  /*0a90*/  IMAD.MOV.U32 R5, RZ, RZ, R3 ;  /* 0x000000ffff057224 */ /* 0x000fce00078e0003 */
.L_x_46:
[----:B------:R-:W2:Y:S02]  /*0aa0*/  LDG.E R8, desc[UR4][R4.64+0x4] ;  /* 0x0000040404087981 */ /* 0x000ea4000c1e1900 */
[----:B--2---:R-:W-:Y:S02]  /*0ab0*/  IMAD.IADD R9, R8, 0x1, R9 ;  /* 0x0000000108097824 */ /* 0x004fe400078e0209 */
[----:B------:R-:W-:-:S03]  /*0ac0*/  VIADD R8, R7, 0x1 ;  /* 0x0000000107087836 */ /* 0x000fc60000000000 */
[----:B------:R-:W-:-:S13]  /*0ad0*/  ISETP.GE.AND P0, PT, R9, R6, PT ;  /* 0x000000060900720c */ /* 0x000fda0003f06270 */
[----:B------:R-:W-:Y:S05]  /*0ae0*/  @P0 BRA `(.L_x_45) ;  /* 0x00000004003c0947 */ /* 0x000fea0003800000 */
[----:B------:R-:W2:Y:S02]  /*0af0*/  LDG.E R8, desc[UR4][R4.64+0x8] ;  /* 0x0000080404087981 */ /* 0x000ea4000c1e1900 */
[----:B--2---:R-:W-:Y:S01]  /*0b00*/  IADD3 R9, PT, PT, R9, R8, RZ ;  /* 0x0000000809097210 */ /* 0x004fe20007ffe0ff */
[----:B------:R-:W-:-:S03]  /*0b10*/  VIADD R8, R7, 0x2 ;  /* 0x0000000207087836 */ /* 0x000fc60000000000 */
[----:B------:R-:W-:-:S13]  /*0b20*/  ISETP.GE.AND P0, PT, R9, R6, PT ;  /* 0x000000060900720c */ /* 0x000fda0003f06270 */
[----:B------:R-:W-:Y:S05]  /*0b30*/  @P0 BRA `(.L_x_45) ;  /* 0x0000000400280947 */ /* 0x000fea0003800000 */
[----:B------:R-:W2:Y:S02]  /*0b40*/  LDG.E R8, desc[UR4][R4.64+0xc] ;  /* 0x00000c0404087981 */ /* 0x000ea4000c1e1900 */
[----:B--2---:R-:W-:Y:S02]  /*0b50*/  IMAD.IADD R9, R9, 0x1, R8 ;  /* 0x0000000109097824 */ /* 0x004fe400078e0208 */
        /* <DEDUP_REMOVED lines=9> */
[----:B--2---:R-:W-:Y:S01]  /*0bf0*/  IMAD.IADD R9, R9, 0x1, R8 ;  /* 0x0000000109097824 */ /* 0x004fe200078e0208 */
[----:B------:R-:W-:-:S04]  /*0c00*/  IADD3 R8, PT, PT, R7, 0x5, RZ ;  /* 0x0000000507087810 */ /* 0x000fc80007ffe0ff */
        /* <DEDUP_REMOVED lines=47> */
[----:B------:R-:W2:Y:S01]  /*0f00*/  LDG.E R4, desc[UR4][R4.64+0x3c] ;  /* 0x00003c0404047981 */ /* 0x000ea2000c1e1900 */
[----:B------:R-:W-:Y:S02]  /*0f10*/  VIADD R8, R7, 0xf ;  /* 0x0000000f07087836 */ /* 0x000fe40000000000 */
[----:B--2---:R-:W-:-:S05]  /*0f20*/  IMAD.IADD R10, R9, 0x1, R4 ;  /* 0x00000001090a7824 */ /* 0x004fca00078e0204 */
[----:B------:R-:W-:-:S13]  /*0f30*/  ISETP.GE.AND P0, PT, R10, R6, PT ;  /* 0x000000060a00720c */ /* 0x000fda0003f06270 */
[----:B------:R-:W-:Y:S05]  /*0f40*/  @P0 BRA `(.L_x_45) ;  /* 0x0000000000240947 */ /* 0x000fea0003800000 */
[----:B------:R-:W-:-:S04]  /*0f50*/  IADD3 R7, PT, PT, R7, 0x10, RZ ;  /* 0x0000001007077810 */ /* 0x000fc80007ffe0ff */
[----:B------:R-:W-:-:S13]  /*0f60*/  ISETP.NE.AND P0, PT, R7, 0x100, PT ;  /* 0x000001000700780c */ /* 0x000fda0003f05270 */
[----:B------:R-:W-:Y:S05]  /*0f70*/  @!P0 BRA `(.L_x_43) ;  /* 0x00000008002c8947 */ /* 0x000fea0003800000 */
[----:B------:R-:W-:-:S05]  /*0f80*/  IMAD.WIDE.U32 R4, R7, 0x4, R2 ;  /* 0x0000000407047825 */ /* 0x000fca00078e0002 */
[----:B------:R-:W2:Y:S02]  /*0f90*/  LDG.E R9, desc[UR4][R4.64] ;  /* 0x0000000404097981 */ /* 0x000ea4000c1e1900 */
[----:B--2---:R-:W-:-:S05]  /*0fa0*/  IMAD.IADD R9, R10, 0x1, R9 ;  /* 0x000000010a097824 */ /* 0x004fca00078e0209 */
[----:B------:R-:W-:-:S13]  /*0fb0*/  ISETP.GE.AND P0, PT, R9, R6, PT ;  /* 0x000000060900720c */ /* 0x000fda0003f06270 */
[----:B------:R-:W-:Y:S05]  /*0fc0*/  @!P0 BRA `(.L_x_46) ;  /* 0xfffffff800b48947 */ /* 0x000fea000383ffff */
[----:B------:R-:W-:-:S07]  /*0fd0*/  IMAD.MOV.U32 R8, RZ, RZ, R7 ;  /* 0x000000ffff087224 */ /* 0x000fce00078e0007 */
.L_x_45:
[----:B------:R-:W-:Y:S01]  /*0fe0*/  I2FP.F32.U32 R5, R8 ;  /* 0x0000000800057245 */ /* 0x000fe20000201000 */
[----:B------:R-:W-:Y:S06]  /*0ff0*/  BRA `(.L_x_43) ;  /* 0x00000008000c7947 */ /* 0x000fec0003800000 */
.L_x_39:
[----:B-----5:R-:W-:Y:S01]  /*1000*/  SHF.R.U32.HI R6, RZ, 0x1, R6 ;  /* 0x00000001ff067819 */ /* 0x020fe20000011606 */
[----:B------:R-:W-:Y:S02]  /*1010*/  IMAD.MOV.U32 R9, RZ, RZ, RZ ;  /* 0x000000ffff097224 */ /* 0x000fe400078e00ff */
[----:B------:R-:W-:-:S07]  /*1020*/  IMAD.MOV.U32 R7, RZ, RZ, RZ ;  /* 0x000000ffff077224 */ /* 0x000fce00078e00ff */
.L_x_49:
[----:B------:R-:W-:-:S05]  /*1030*/  IMAD.WIDE.U32 R4, R7, 0x4, R2 ;  /* 0x0000000407047825 */ /* 0x000fca00078e0002 */
[----:B------:R-:W2:Y:S02]  /*1040*/  LDG.E R8, desc[UR4][R4.64] ;  /* 0x0000000404087981 */ /* 0x000ea4000c1e1900 */
[----:B--2---:R-:W-:Y:S01]  /*1050*/  IMAD.IADD R9, R8, 0x1, R9 ;  /* 0x0000000108097824 */ /* 0x004fe200078e0209 */
[----:B------:R-:W-:-:S04]  /*1060*/  MOV R8, R7 ;  /* 0x0000000700087202 */ /* 0x000fc80000000f00 */
[----:B------:R-:W-:-:S13]  /*1070*/  ISETP.NE.AND P0, PT, R9, R6, PT ;  /* 0x000000060900720c */ /* 0x000fda0003f05270 */
[----:B------:R-:W-:Y:S05]  /*1080*/  @!P0 BRA `(.L_x_47) ;  /* 0x0000000400d08947 */ /* 0x000fea0003800000 */
[----:B------:R-:W-:Y:S01]  /*1090*/  ISETP.GT.AND P0, PT, R9, R6, PT ;  /* 0x000000060900720c */ /* 0x000fe20003f04270 */
[----:B------:R-:W-:-:S12]  /*10a0*/  IMAD.MOV.U32 R8, RZ, RZ, R7 ;  /* 0x000000ffff087224 */ /* 0x000fd800078e0007 */
        /* <DEDUP_REMOVED lines=99> */
[----:B------:R-:W2:Y:S01]  /*16e0*/  LDG.E R4, desc[UR4][R4.64+0x3c] ;  /* 0x00003c0404047981 */ /* 0x000ea2000c1e1900 */
[----:B------:R-:W-:Y:S01]  /*16f0*/  VIADD R8, R7, 0xf ;  /* 0x0000000f07087836 */ /* 0x000fe20000000000 */
[----:B--2---:R-:W-:-:S04]  /*1700*/  IADD3 R9, PT, PT, R9, R4, RZ ;  /* 0x0000000409097210 */ /* 0x004fc80007ffe0ff */
[----:B------:R-:W-:-:S13]  /*1710*/  ISETP.NE.AND P0, PT, R9, R6, PT ;  /* 0x000000060900720c */ /* 0x000fda0003f05270 */
[----:B------:R-:W-:Y:S05]  /*1720*/  @!P0 BRA `(.L_x_47) ;  /* 0x0000000000288947 */ /* 0x000fea0003800000 */
[----:B------:R-:W-:-:S13]  /*1730*/  ISETP.GT.AND P0, PT, R9, R6, PT ;  /* 0x000000060900720c */ /* 0x000fda0003f04270 */
[----:B------:R-:W-:Y:S05]  /*1740*/  @P0 BRA `(.L_x_48) ;  /* 0x0000000000100947 */ /* 0x000fea0003800000 */
[----:B------:R-:W-:-:S05]  /*1750*/  VIADD R7, R7, 0x10 ;  /* 0x0000001007077836 */ /* 0x000fca0000000000 */
[----:B------:R-:W-:-:S13]  /*1760*/  ISETP.NE.AND P0, PT, R7, 0x100, PT ;  /* 0x000001000700780c */ /* 0x000fda0003f05270 */
[----:B------:R-:W-:Y:S05]  /*1770*/  @P0 BRA `(.L_x_49) ;  /* 0xfffffff8002c0947 */ /* 0x000fea000383ffff */
[----:B------:R-:W-:Y:S05]  /*1780*/  BRA `(.L_x_43) ;  /* 0x0000000000287947 */ /* 0x000fea0003800000 */
.L_x_48:
[----:B------:R-:W0:Y:S02]  /*1790*/  I2F.F64.U32 R2, R8 ;  /* 0x0000000800027312 */ /* 0x000e240000201800 */
[----:B0-----:R-:W-:-:S06]  /*17a0*/  DADD R2, R2, 0.5 ;  /* 0x3fe0000002027429 */ /* 0x001fcc0000000000 */
[----:B------:R4:W0:Y:S01]  /*17b0*/  F2F.F32.F64 R5, R2 ;  /* 0x0000000200057310 */ /* 0x0008220000301000 */
[----:B------:R-:W-:Y:S05]  /*17c0*/  BRA `(.L_x_43) ;  /* 0x0000000000187947 */ /* 0x000fea0003800000 */
.L_x_47:
[----:B------:R-:W-:Y:S01]  /*17d0*/  LEA R8, R8, 0x1, 0x1 ;  /* 0x0000000108087811 */ /* 0x000fe200078e08ff */
[----:B------:R-:W-:Y:S02]  /*17e0*/  IMAD.MOV.U32 R4, RZ, RZ, 0x0 ;  /* 0x00000000ff047424 */ /* 0x000fe400078e00ff */
[----:B------:R-:W-:Y:S01]  /*17f0*/  IMAD.MOV.U32 R5, RZ, RZ, 0x3fe00000 ;  /* 0x3fe00000ff057424 */ /* 0x000fe200078e00ff */
[----:B------:R-:W0:Y:S05]  /*1800*/  I2F.F64.U32 R2, R8 ;  /* 0x0000000800027312 */ /* 0x000e2a0000201800 */
[----:B0-----:R-:W-:-:S06]  /*1810*/  DFMA R2, R2, R4, 0.5 ;  /* 0x3fe000000202742b */ /* 0x001fcc0000000004 */
[----:B------:R2:W3:Y:S05]  /*1820*/  F2F.F32.F64 R5, R2 ;  /* 0x0000000200057310 */ /* 0x0004ea0000301000 */
.L_x_43:
[----:B------:R-:W-:Y:S05]  /*1830*/  BSYNC.RECONVERGENT B0 ;  /* 0x0000000000007941 */ /* 0x000fea0003800200 */
.L_x_38:
[----:B0-2-4-:R-:W0:Y:S02]  /*1840*/  LDC.64 R2, c[0x0][0x398] ;  /* 0x0000e600ff027b82 */ /* 0x015e240000000a00 */
[----:B0-----:R-:W-:-:S05]  /*1850*/  IMAD.WIDE R2, R0, 0x4, R2 ;  /* 0x0000000400027825 */ /* 0x001fca00078e0202 */
[----:B-1-3--:R-:W-:Y:S01]  /*1860*/  STG.E desc[UR4][R2.64], R5 ;  /* 0x0000000502007986 */ /* 0x00afe2000c101904 */
[----:B------:R-:W-:Y:S05]  /*1870*/  EXIT ;  /* 0x000000000000794d */ /* 0x000fea0003800000 */
.L_x_50:
        /* <DEDUP_REMOVED lines=16> */
.L_x_95:


//--------------------- .text._Z11findhistdevPfPjPiS0_ --------------------------
	.section	.text._Z11findhistdevPfPjPiS0_,"ax",@progbits
	.align	128
        .global         _Z11findhistdevPfPjPiS0_
        .type           _Z11findhistdevPfPjPiS0_,@function
        .size           _Z11findhistdevPfPjPiS0_,(.L_x_96 - _Z11findhistdevPfPjPiS0_)
        .other          _Z11findhistdevPfPjPiS0_,@"STO_CUDA_ENTRY STV_DEFAULT"
_Z11findhistdevPfPjPiS0_:
.text._Z11findhistdevPfPjPiS0_:
[----:B------:R-:W-:Y:S01]  /*0000*/  LDC R1, c[0x0][0x37c] ;  /* 0x0000df00ff017b82 */ /* 0x000fe20000000800 */
[----:B------:R-:W0:Y:S07]  /*0010*/  S2R R11, SR_TID.X ;  /* 0x00000000000b7919 */ /* 0x000e2e0000002100 */
[----:B------:R-:W1:Y:S01]  /*0020*/  S2UR UR5, SR_CgaCtaId ;  /* 0x00000000000579c3 */ /* 0x000e620000008800 */
[----:B------:R-:W-:Y:S01]  /*0030*/  UMOV UR4, 0x400 ;  /* 0x0000040000047882 */ /* 0x000fe20000000000 */
[----:B------:R-:W2:Y:S06]  /*0040*/  LDCU.64 UR6, c[0x0][0x358] ;  /* 0x00006b00ff0677ac */ /* 0x000eac0008000a00 */
[----:B------:R-:W2:Y:S01]  /*0050*/  LDC.64 R2, c[0x0][0x398] ;  /* 0x0000e600ff027b82 */ /* 0x000ea20000000a00 */
[----:B-1----:R-:W-:-:S06]  /*0060*/  ULEA UR4, UR5, UR4, 0x18 ;  /* 0x0000000405047291 */ /* 0x002fcc000f8ec0ff */
[----:B0-----:R-:W-:-:S05]  /*0070*/  LEA R6, R11, UR4, 0x2 ;  /* 0x000000040b067c11 */ /* 0x001fca000f8e10ff */
[----:B------:R0:W-:Y:S01]  /*0080*/  STS [R6], RZ ;  /* 0x000000ff06007388 */ /* 0x0001e20000000800 */
[----:B------:R-:W-:Y:S06]  /*0090*/  BAR.SYNC.DEFER_BLOCKING 0x0 ;  /* 0x0000000000007b1d */ /* 0x000fec0000010000 */
[----:B--2---:R-:W2:Y:S02]  /*00a0*/  LDG.E R7, desc[UR6][R2.64] ;  /* 0x0000000602077981 */ /* 0x004ea4000c1e1900 */
[----:B------:R-:W1:Y:S01]  /*00b0*/  S2UR UR5, SR_CTAID.X ;  /* 0x00000000000579c3 */ /* 0x000e620000002500 */
[----:B------:R-:W-:Y:S07]  /*00c0*/  BSSY.RECONVERGENT B0, `(.L_x_51) ;  /* 0x0000010000007945 */ /* 0x000fee0003800200 */
[----:B------:R-:W1:Y:S02]  /*00d0*/  LDC R8, c[0x0][0x360] ;  /* 0x0000d800ff087b82 */ /* 0x000e640000000800 */
[----:B-1----:R-:W-:-:S05]  /*00e0*/  IMAD R0, R8, UR5, R11 ;  /* 0x0000000508007c24 */ /* 0x002fca000f8e020b */
[----:B--2---:R-:W-:-:S13]  /*00f0*/  ISETP.GE.U32.AND P0, PT, R0, R7, PT ;  /* 0x000000070000720c */ /* 0x004fda0003f06070 */
[----:B0-----:R-:W-:Y:S05]  /*0100*/  @P0 BRA `(.L_x_52) ;  /* 0x00000000002c0947 */ /* 0x001fea0003800000 */
[----:B------:R-:W0:Y:S01]  /*0110*/  LDC.64 R4, c[0x0][0x380] ;  /* 0x0000e000ff047b82 */ /* 0x000e220000000a00 */
[----:B------:R-:W1:Y:S02]  /*0120*/  LDCU UR5, c[0x0][0x370] ;  /* 0x00006e00ff0577ac */ /* 0x000e640008000800 */
[----:B-1----:R-:W-:-:S07]  /*0130*/  IMAD R9, R8, UR5, RZ ;  /* 0x0000000508097c24 */ /* 0x002fce000f8e02ff */
.L_x_53:
[----:B0-----:R-:W-:-:S06]  /*0140*/  IMAD.WIDE R2, R0, 0x4, R4 ;  /* 0x0000000400027825 */ /* 0x001fcc00078e0204 */
[----:B------:R-:W2:Y:S01]  /*0150*/  LDG.E R2, desc[UR6][R2.64] ;  /* 0x0000000602027981 */ /* 0x000ea2000c1e1900 */
[----:B------:R-:W-:-:S04]  /*0160*/  IADD3 R0, PT, PT, R9, R0, RZ ;  /* 0x0000000009007210 */ /* 0x000fc80007ffe0ff */
[----:B------:R-:W-:Y:S01]  /*0170*/  ISETP.GE.U32.AND P0, PT, R0, R7, PT ;  /* 0x000000070000720c */ /* 0x000fe20003f06070 */
[----:B-12---:R-:W0:Y:S02]  /*0180*/  F2I.TRUNC.NTZ R8, R2 ;  /* 0x0000000200087305 */ /* 0x006e24000020f100 */
[----:B0-----:R-:W-:-:S05]  /*0190*/  LEA R8, R8, UR4, 0x2 ;  /* 0x0000000408087c11 */ /* 0x001fca000f8e10ff */
[----:B------:R1:W-:Y:S05]  /*01a0*/  ATOMS.POPC.INC.32 RZ, [R8+URZ] ;  /* 0x0000000008ff7f8c */ /* 0x0003ea000d8000ff */
[----:B------:R-:W-:Y:S05]  /*01b0*/  @!P0 BRA `(.L_x_53) ;  /* 0xfffffffc00e08947 */ /* 0x000fea000383ffff */
.L_x_52:
[----:B------:R-:W-:Y:S05]  /*01c0*/  BSYNC.RECONVERGENT B0 ;  /* 0x0000000000007941 */ /* 0x000fea0003800200 */
.L_x_51:
[----:B------:R-:W-:Y:S08]  /*01d0*/  BAR.SYNC.DEFER_BLOCKING 0x0 ;  /* 0x0000000000007b1d */ /* 0x000ff00000010000 */
[----:B------:R-:W0:Y:S01]  /*01e0*/  LDC.64 R2, c[0x0][0x388] ;  /* 0x0000e200ff027b82 */ /* 0x000e220000000a00 */
[----:B------:R-:W2:Y:S01]  /*01f0*/  LDS R5, [R6] ;  /* 0x0000000006057984 */ /* 0x000ea20000000800 */
[----:B0-----:R-:W-:-:S05]  /*0200*/  IMAD.WIDE.U32 R2, R11, 0x4, R2 ;  /* 0x000000040b027825 */ /* 0x001fca00078e0002 */
[----:B--2---:R-:W-:Y:S01]  /*0210*/  REDG.E.ADD.STRONG.GPU desc[UR6][R2.64], R5 ;  /* 0x000000050200798e */ /* 0x004fe2000c12e106 */
[----:B------:R-:W-:Y:S05]  /*0220*/  EXIT ;  /* 0x000000000000794d */ /* 0x000fea0003800000 */
.L_x_54:
        /* <DEDUP_REMOVED lines=13> */
.L_x_96:


//--------------------- .text._Z7finddevPiPfS0_Pj --------------------------
	.section	.text._Z7finddevPiPfS0_Pj,"ax",@progbits
	.align	128
        .global         _Z7finddevPiPfS0_Pj
        .type           _Z7finddevPiPfS0_Pj,@function
        .size           _Z7finddevPiPfS0_Pj,(.L_x_97 - _Z7finddevPiPfS0_Pj)
        .other          _Z7finddevPiPfS0_Pj,@"STO_CUDA_ENTRY STV_DEFAULT"
_Z7finddevPiPfS0_Pj:
.text._Z7finddevPiPfS0_Pj:
[----:B------:R-:W-:Y:S08]  /*0000*/  LDC R1, c[0x0][0x37c] ;  /* 0x0000df00ff017b82 */ /* 0x000ff00000000800 */
[----:B------:R-:W0:Y:S01]  /*0010*/  LDC.64 R2, c[0x0][0x398] ;  /* 0x0000e600ff027b82 */ /* 0x000e220000000a00 */
[----:B------:R-:W0:Y:S02]  /*0020*/  LDCU.64 UR4, c[0x0][0x358] ;  /* 0x00006b00ff0477ac */ /* 0x000e240008000a00 */
[----:B0-----:R-:W2:Y:S05]  /*0030*/  LDG.E R5, desc[UR4][R2.64] ;  /* 0x0000000402057981 */ /* 0x001eaa000c1e1900 */
[----:B------:R-:W0:Y:S01]  /*0040*/  S2UR UR6, SR_CTAID.X ;  /* 0x00000000000679c3 */ /* 0x000e220000002500 */
[----:B------:R-:W0:Y:S07]  /*0050*/  S2R R0, SR_TID.X ;  /* 0x0000000000007919 */ /* 0x000e2e0000002100 */
[----:B------:R-:W1:Y:S01]  /*0060*/  LDC R7, c[0x0][0x360] ;  /* 0x0000d800ff077b82 */ /* 0x000e620000000800 */
[----:B------:R-:W1:Y:S02]  /*0070*/  LDCU UR7, c[0x0][0x370] ;  /* 0x00006e00ff0777ac */ /* 0x000e640008000800 */
[----:B-1----:R-:W-:-:S02]  /*0080*/  IMAD R12, R7, UR7, RZ ;  /* 0x00000007070c7c24 */ /* 0x002fc4000f8e02ff */
[----:B0-----:R-:W-:-:S05]  /*0090*/  IMAD R0, R7, UR6, R0 ;  /* 0x0000000607007c24 */ /* 0x001fca000f8e0200 */
[----:B--2---:R-:W-:-:S13]  /*00a0*/  ISETP.GE.U32.AND P0, PT, R0, R5, PT ;  /* 0x000000050000720c */ /* 0x004fda0003f06070 */
[----:B------:R-:W-:Y:S05]  /*00b0*/  @P0 EXIT ;  /* 0x000000000000094d */ /* 0x000fea0003800000 */
[----:B------:R-:W0:Y:S08]  /*00c0*/  LDC.64 R4, c[0x0][0x390] ;  /* 0x0000e400ff047b82 */ /* 0x000e300000000a00 */
[----:B------:R-:W1:Y:S08]  /*00d0*/  LDC.64 R8, c[0x0][0x380] ;  /* 0x0000e000ff087b82 */ /* 0x000e700000000a00 */
[----:B------:R-:W2:Y:S01]  /*00e0*/  LDC.64 R10, c[0x0][0x388] ;  /* 0x0000e200ff0a7b82 */ /* 0x000ea20000000a00 */
[----:B0-----:R0:W5:Y:S02]  /*00f0*/  LDG.E R13, desc[UR4][R4.64] ;  /* 0x00000004040d7981 */ /* 0x001164000c1e1900 */
.L_x_55:
[----:B01----:R-:W-:-:S06]  /*0100*/  IMAD.WIDE R4, R0, 0x4, R8 ;  /* 0x0000000400047825 */ /* 0x003fcc00078e0208 */
[----:B------:R-:W3:Y:S02]  /*0110*/  LDG.E R4, desc[UR4][R4.64] ;  /* 0x0000000404047981 */ /* 0x000ee4000c1e1900 */
[----:B---3--:R-:W-:-:S05]  /*0120*/  I2FP.F32.S32 R6, R4 ;  /* 0x0000000400067245 */ /* 0x008fca0000201400 */
[----:B-----5:R-:W-:Y:S01]  /*0130*/  FADD R14, -R13, R6 ;  /* 0x000000060d0e7221 */ /* 0x020fe20000000100 */
[----:B--2---:R-:W-:-:S04]  /*0140*/  IMAD.WIDE R6, R0, 0x4, R10 ;  /* 0x0000000400067825 */ /* 0x004fc800078e020a */
[----:B------:R-:W-:-:S05]  /*0150*/  FADD R17, |R14|, -RZ ;  /* 0x800000ff0e117221 */ /* 0x000fca0000000200 */
[----:B------:R3:W-:Y:S04]  /*0160*/  STG.E desc[UR4][R6.64], R17 ;  /* 0x0000001106007986 */ /* 0x0007e8000c101904 */
[----:B------:R-:W2:Y:S01]  /*0170*/  LDG.E R15, desc[UR4][R2.64] ;  /* 0x00000004020f7981 */ /* 0x000ea2000c1e1900 */
[----:B------:R-:W-:-:S04]  /*0180*/  IADD3 R0, PT, PT, R12, R0, RZ ;  /* 0x000000000c007210 */ /* 0x000fc80007ffe0ff */
[----:B--2---:R-:W-:-:S13]  /*0190*/  ISETP.GE.U32.AND P0, PT, R0, R15, PT ;  /* 0x0000000f0000720c */ /* 0x004fda0003f06070 */
[----:B---3--:R-:W-:Y:S05]  /*01a0*/  @!P0 BRA `(.L_x_55) ;  /* 0xfffffffc00d48947 */ /* 0x008fea000383ffff */
[----:B------:R-:W-:Y:S05]  /*01b0*/  EXIT ;  /* 0x000000000000794d */ /* 0x000fea0003800000 */
.L_x_56:
        /* <DEDUP_REMOVED lines=12> */
.L_x_97:


//--------------------- .text._Z7findmedPjPfPiS1_iS_ --------------------------
	.section	.text._Z7findmedPjPfPiS1_iS_,"ax",@progbits
	.align	128
        .global         _Z7findmedPjPfPiS1_iS_
        .type           _Z7findmedPjPfPiS1_iS_,@function
        .size           _Z7findmedPjPfPiS1_iS_,(.L_x_98 - _Z7findmedPjPfPiS1_iS_)
        .other          _Z7findmedPjPfPiS1_iS_,@"STO_CUDA_ENTRY STV_DEFAULT"
_Z7findmedPjPfPiS1_iS_:
.text._Z7findmedPjPfPiS1_iS_:
        /* <DEDUP_REMOVED lines=10> */
[----:B------:R-:W2:Y:S01]  /*00a0*/  LDC.64 R2, c[0x0][0x380] ;  /* 0x0000e000ff027b82 */ /* 0x000ea20000000a00 */
[----:B0-----:R-:W-:-:S06]  /*00b0*/  IMAD.WIDE R4, R0, 0x4, R4 ;  /* 0x0000000400047825 */ /* 0x001fcc00078e0204 */
[----:B-1----:R-:W3:Y:S01]  /*00c0*/  LDG.E R4, desc[UR4][R4.64] ;  /* 0x0000000404047981 */ /* 0x002ee2000c1e1900 */
[----:B------:R-:W-:Y:S01]  /*00d0*/  IMAD.SHL.U32 R7, R0, 0x100, RZ ;  /* 0x0000010000077824 */ /* 0x000fe200078e00ff */
[----:B------:R-:W-:Y:S03]  /*00e0*/  BSSY.RECONVERGENT B0, `(.L_x_57) ;  /* 0x000011f000007945 */ /* 0x000fe60003800200 */
[----:B--2---:R-:W-:Y:S01]  /*00f0*/  IMAD.WIDE R2, R7, 0x4, R2 ;  /* 0x0000000407027825 */ /* 0x004fe200078e0202 */
[----:B---3--:R-:W-:-:S04]  /*0100*/  LOP3.LUT R6, R4, 0x1, RZ, 0xc0, !PT ;  /* 0x0000000104067812 */ /* 0x008fc800078ec0ff */
[----:B------:R-:W-:-:S13]  /*0110*/  ISETP.NE.U32.AND P0, PT, R6, 0x1, PT ;  /* 0x000000010600780c */ /* 0x000fda0003f05070 */
[----:B------:R-:W-:Y:S05]  /*0120*/  @!P0 BRA `(.L_x_58) ;  /* 0x0000000800dc8947 */ /* 0x000fea0003800000 */
[----:B------:R-:W2:Y:S01]  /*0130*/  LDG.E R5, desc[UR4][R2.64] ;  /* 0x0000000402057981 */ /* 0x000ea2000c1e1900 */
[----:B------:R-:W-:Y:S01]  /*0140*/  SHF.R.U32.HI R6, RZ, 0x1, R4 ;  /* 0x00000001ff067819 */ /* 0x000fe20000011604 */
[----:B------:R-:W-:-:S03]  /*0150*/  IMAD.MOV.U32 R8, RZ, RZ, RZ ;  /* 0x000000ffff087224 */ /* 0x000fc600078e00ff */
[----:B--2---:R-:W-:-:S13]  /*0160*/  ISETP.NE.AND P0, PT, R5, R6, PT ;  /* 0x000000060500720c */ /* 0x004fda0003f05270 */
[----:B------:R-:W-:Y:S05]  /*0170*/  @!P0 BRA `(.L_x_59) ;  /* 0x0000000800988947 */ /* 0x000fea0003800000 */
[----:B------:R-:W-:Y:S01]  /*0180*/  BSSY.RELIABLE B1, `(.L_x_60) ;  /* 0x000009b000017945 */ /* 0x000fe20003800100 */
[----:B------:R-:W-:Y:S01]  /*0190*/  IMAD.MOV.U32 R9, RZ, RZ, R5 ;  /* 0x000000ffff097224 */ /* 0x000fe200078e0005 */
[----:B------:R-:W-:Y:S01]  /*01a0*/  MOV R4, R2 ;  /* 0x0000000200047202 */ /* 0x000fe20000000f00 */
[----:B------:R-:W-:Y:S02]  /*01b0*/  IMAD.MOV.U32 R7, RZ, RZ, RZ ;  /* 0x000000ffff077224 */ /* 0x000fe400078e00ff */
[----:B------:R-:W-:-:S07]  /*01c0*/  IMAD.MOV.U32 R5, RZ, RZ, R3 ;  /* 0x000000ffff057224 */ /* 0x000fce00078e0003 */
.L_x_63:
[----:B------:R-:W-:Y:S01]  /*01d0*/  ISETP.GT.AND P0, PT, R9, R6, PT ;  /* 0x000000060900720c */ /* 0x000fe20003f04270 */
[----:B------:R-:W-:-:S12]  /*01e0*/  IMAD.MOV.U32 R8, RZ, RZ, R7 ;  /* 0x000000ffff087224 */ /* 0x000fd800078e0007 */
[----:B------:R-:W-:Y:S05]  /*01f0*/  @P0 BREAK.RELIABLE B1 ;  /* 0x0000000000010942 */ /* 0x000fea0003800100 */
[----:B------:R-:W-:Y:S05]  /*0200*/  @P0 BRA `(.L_x_61) ;  /* 0x0000000800540947 */ /* 0x000fea0003800000 */
[----:B------:R-:W2:Y:S02]  /*0210*/  LDG.E R8, desc[UR4][R4.64+0x4] ;  /* 0x0000040404087981 */ /* 0x000ea4000c1e1900 */
[----:B--2---:R-:W-:Y:S01]  /*0220*/  IMAD.IADD R9, R8, 0x1, R9 ;  /* 0x0000000108097824 */ /* 0x004fe200078e0209 */
[----:B------:R-:W-:-:S04]  /*0230*/  IADD3 R8, PT, PT, R7, 0x1, RZ ;  /* 0x0000000107087810 */ /* 0x000fc80007ffe0ff */
[----:B------:R-:W-:-:S13]  /*0240*/  ISETP.NE.AND P0, PT, R9, R6, PT ;  /* 0x000000060900720c */ /* 0x000fda0003f05270 */
[----:B------:R-:W-:Y:S05]  /*0250*/  @!P0 BREAK.RELIABLE B1 ;  /* 0x0000000000018942 */ /* 0x000fea0003800100 */
[----:B------:R-:W-:Y:S05]  /*0260*/  @!P0 BRA `(.L_x_59) ;  /* 0x00000008005c8947 */ /* 0x000fea0003800000 */
[----:B------:R-:W-:-:S13]  /*0270*/  ISETP.GT.AND P0, PT, R9, R6, PT ;  /* 0x000000060900720c */ /* 0x000fda0003f04270 */
[----:B------:R-:W-:Y:S05]  /*0280*/  @P0 BREAK.RELIABLE B1 ;  /* 0x0000000000010942 */ /* 0x000fea0003800100 */
[----:B------:R-:W-:Y:S05]  /*0290*/  @P0 BRA `(.L_x_61) ;  /* 0x0000000800300947 */ /* 0x000fea0003800000 */
[----:B------:R-:W2:Y:S02]  /*02a0*/  LDG.E R8, desc[UR4][R4.64+0x8] ;  /* 0x0000080404087981 */ /* 0x000ea4000c1e1900 */
[----:B--2---:R-:W-:Y:S02]  /*02b0*/  IMAD.IADD R9, R9, 0x1, R8 ;  /* 0x0000000109097824 */ /* 0x004fe400078e0208 */
[----:B------:R-:W-:-:S03]  /*02c0*/  VIADD R8, R7, 0x2 ;  /* 0x0000000207087836 */ /* 0x000fc60000000000 */
[----:B------:R-:W-:-:S13]  /*02d0*/  ISETP.NE.AND P0, PT, R9, R6, PT ;  /* 0x000000060900720c */ /* 0x000fda0003f05270 */
[----:B------:R-:W-:Y:S05]  /*02e0*/  @!P0 BREAK.RELIABLE B1 ;  /* 0x0000000000018942 */ /* 0x000fea0003800100 */
[----:B------:R-:W-:Y:S05]  /*02f0*/  @!P0 BRA `(.L_x_59) ;  /* 0x0000000800388947 */ /* 0x000fea0003800000 */
[----:B------:R-:W-:-:S13]  /*0300*/  ISETP.GT.AND P0, PT, R9, R6, PT ;  /* 0x000000060900720c */ /* 0x000fda0003f04270 */
        /* <DEDUP_REMOVED lines=110> */
[----:B------:R-:W2:Y:S01]  /*09f0*/  LDG.E R4, desc[UR4][R4.64+0x3c] ;  /* 0x00003c0404047981 */ /* 0x000ea2000c1e1900 */
[----:B------:R-:W-:Y:S01]  /*0a00*/  IADD3 R8, PT, PT, R7, 0xf, RZ ;  /* 0x0000000f07087810 */ /* 0x000fe20007ffe0ff */
[----:B--2---:R-:W-:-:S05]  /*0a10*/  IMAD.IADD R13, R9, 0x1, R4 ;  /* 0x00000001090d7824 */ /* 0x004fca00078e0204 */
[----:B------:R-:W-:-:S13]  /*0a20*/  ISETP.NE.AND P0, PT, R13, R6, PT ;  /* 0x000000060d00720c */ /* 0x000fda0003f05270 */
[----:B------:R-:W-:Y:S05]  /*0a30*/  @!P0 BREAK.RELIABLE B1 ;  /* 0x0000000000018942 */ /* 0x000fea0003800100 */
[----:B------:R-:W-:Y:S05]  /*0a40*/  @!P0 BRA `(.L_x_59) ;  /* 0x0000000000648947 */ /* 0x000fea0003800000 */
[----:B------:R-:W-:-:S13]  /*0a50*/  ISETP.GT.AND P0, PT, R13, R6, PT ;  /* 0x000000060d00720c */ /* 0x000fda0003f04270 */
[----:B------:R-:W-:Y:S05]  /*0a60*/  @P0 BREAK.RELIABLE B1 ;  /* 0x0000000000010942 */ /* 0x000fea0003800100 */
[----:B------:R-:W-:Y:S05]  /*0a70*/  @P0 BRA `(.L_x_61) ;  /* 0x0000000000380947 */ /* 0x000fea0003800000 */
[----:B------:R-:W-:Y:S02]  /*0a80*/  VIADD R7, R7, 0x10 ;  /* 0x0000001007077836 */ /* 0x000fe40000000000 */
[----:B------:R-:W-:Y:S02]  /*0a90*/  IMAD.MOV.U32 R11, RZ, RZ, RZ ;  /* 0x000000ffff0b7224 */ /* 0x000fe400078e00ff */
[----:B------:R-:W-:Y:S01]  /*0aa0*/  IMAD.MOV.U32 R9, RZ, RZ, RZ ;  /* 0x000000ffff097224 */ /* 0x000fe200078e00ff */
[----:B------:R-:W-:-:S13]  /*0ab0*/  ISETP.NE.AND P0, PT, R7, 0x100, PT ;  /* 0x000001000700780c */ /* 0x000fda0003f05270 */
[----:B------:R-:W-:Y:S05]  /*0ac0*/  @!P0 BREAK.RELIABLE B1 ;  /* 0x0000000000018942 */ /* 0x000fea0003800100 */
[----:B------:R-:W-:Y:S05]  /*0ad0*/  @!P0 BRA `(.L_x_62) ;  /* 0x0000000400fc8947 */ /* 0x000fea0003800000 */
[----:B------:R-:W-:-:S05]  /*0ae0*/  IMAD.WIDE.U32 R4, R7, 0x4, R2 ;  /* 0x0000000407047825 */ /* 0x000fca00078e0002 */
[----:B------:R-:W2:Y:S02]  /*0af0*/  LDG.E R9, desc[UR4][R4.64] ;  /* 0x0000000404097981 */ /* 0x000ea4000c1e1900 */
[----:B--2---:R-:W-:-:S04]  /*0b00*/  IADD3 R9, PT, PT, R13, R9, RZ ;  /* 0x000000090d097210 */ /* 0x004fc80007ffe0ff */
[----:B------:R-:W-:-:S13]  /*0b10*/  ISETP.NE.AND P0, PT, R9, R6, PT ;  /* 0x000000060900720c */ /* 0x000fda0003f05270 */
[----:B------:R-:W-:Y:S05]  /*0b20*/  @P0 BRA `(.L_x_63) ;  /* 0xfffffff400a80947 */ /* 0x000fea000383ffff */
[----:B------:R-:W-:Y:S05]  /*0b30*/  BSYNC.RELIABLE B1 ;  /* 0x0000000000017941 */ /* 0x000fea0003800100 */
.L_x_60:
[----:B------:R-:W-:Y:S01]  /*0b40*/  IMAD.MOV.U32 R8, RZ, RZ, R7 ;  /* 0x000000ffff087224 */ /* 0x000fe200078e0007 */
[----:B------:R-:W-:Y:S06]  /*0b50*/  BRA `(.L_x_59) ;  /* 0x0000000000207947 */ /* 0x000fec0003800000 */
.L_x_61:
[----:B------:R-:W0:Y:S01]  /*0b60*/  LDC.64 R2, c[0x0][0x388] ;  /* 0x0000e200ff027b82 */ /* 0x000e220000000a00 */
[----:B------:R-:W-:Y:S02]  /*0b70*/  VIADD R8, R8, 0xffffff80 ;  /* 0xffffff8008087836 */ /* 0x000fe40000000000 */
[----:B------:R-:W-:Y:S02]  /*0b80*/  HFMA2 R9, -RZ, RZ, 0, 0 ;  /* 0x00000000ff097431 */ /* 0x000fe400000001ff */
[----:B------:R-:W-:Y:S01]  /*0b90*/  IMAD.MOV.U32 R11, RZ, RZ, RZ ;  /* 0x000000ffff0b7224 */ /* 0x000fe200078e00ff */
[----:B------:R-:W-:Y:S01]  /*0ba0*/  I2FP.F32.S32 R5, R8 ;  /* 0x0000000800057245 */ /* 0x000fe20000201400 */
[----:B0-----:R-:W-:-:S05]  /*0bb0*/  IMAD.WIDE R2, R0, 0x4, R2 ;  /* 0x0000000400027825 */ /* 0x001fca00078e0202 */
[----:B------:R0:W-:Y:S01]  /*0bc0*/  STG.E desc[UR4][R2.64], R5 ;  /* 0x0000000502007986 */ /* 0x0001e2000c101904 */
[----:B------:R-:W-:Y:S05]  /*0bd0*/  BRA `(.L_x_62) ;  /* 0x0000000400bc7947 */ /* 0x000fea0003800000 */
.L_x_59:
[----:B------:R-:W-:Y:S01]  /*0be0*/  LEA R8, R8, 0x1, 0x1 ;  /* 0x0000000108087811 */ /* 0x000fe200078e08ff */
[----:B------:R-:W-:Y:S01]  /*0bf0*/  IMAD.MOV.U32 R4, RZ, RZ, 0x0 ;  /* 0x00000000ff047424 */ /* 0x000fe200078e00ff */
[----:B------:R-:W0:Y:S01]  /*0c00*/  LDC.64 R6, c[0x0][0x388] ;  /* 0x0000e200ff067b82 */ /* 0x000e220000000a00 */
[----:B------:R-:W-:Y:S01]  /*0c10*/  IMAD.MOV.U32 R5, RZ, RZ, 0x3fe00000 ;  /* 0x3fe00000ff057424 */ /* 0x000fe200078e00ff */
[----:B------:R-:W1:Y:S01]  /*0c20*/  I2F.F64.U32 R2, R8 ;  /* 0x0000000800027312 */ /* 0x000e620000201800 */
[----:B------:R-:W-:Y:S01]  /*0c30*/  IMAD.MOV.U32 R9, RZ, RZ, RZ ;  /* 0x000000ffff097224 */ /* 0x000fe200078e00ff */
[----:B------:R-:W-:-:S03]  /*0c40*/  MOV R11, 0x1 ;  /* 0x00000001000b7802 */ /* 0x000fc60000000f00 */
[----:B-1----:R-:W-:Y:S01]  /*0c50*/  DFMA R2, R2, R4, -128 ;  /* 0xc06000000202742b */ /* 0x002fe20000000004 */
[----:B0-----:R-:W-:-:S09]  /*0c60*/  IMAD.WIDE R6, R0, 0x4, R6 ;  /* 0x0000000400067825 */ /* 0x001fd200078e0206 */
[----:B------:R-:W0:Y:S02]  /*0c70*/  F2F.F32.F64 R3, R2 ;  /* 0x0000000200037310 */ /* 0x000e240000301000 */
[----:B0-----:R1:W-:Y:S01]  /*0c80*/  STG.E desc[UR4][R6.64], R3 ;  /* 0x0000000306007986 */ /* 0x0013e2000c101904 */
[----:B------:R-:W-:Y:S05]  /*0c90*/  BRA `(.L_x_62) ;  /* 0x00000004008c7947 */ /* 0x000fea0003800000 */
.L_x_58:
[----:B------:R-:W-:Y:S02]  /*0ca0*/  VIADD R6, R4, 0x1 ;  /* 0x0000000104067836 */ /* 0x000fe40000000000 */
[----:B------:R-:W-:Y:S02]  /*0cb0*/  IMAD.MOV.U32 R8, RZ, RZ, RZ ;  /* 0x000000ffff087224 */ /* 0x000fe400078e00ff */
[----:B------:R-:W-:Y:S01]  /*0cc0*/  IMAD.MOV.U32 R7, RZ, RZ, RZ ;  /* 0x000000ffff077224 */ /* 0x000fe200078e00ff */
[----:B------:R-:W-:-:S07]  /*0cd0*/  SHF.R.U32.HI R6, RZ, 0x1, R6 ;  /* 0x00000001ff067819 */ /* 0x000fce0000011606 */
.L_x_65:
[----:B------:R-:W-:-:S05]  /*0ce0*/  IMAD.WIDE.U32 R4, R7, 0x4, R2 ;  /* 0x0000000407047825 */ /* 0x000fca00078e0002 */
[----:B------:R-:W2:Y:S02]  /*0cf0*/  LDG.E R9, desc[UR4][R4.64] ;  /* 0x0000000404097981 */ /* 0x000ea4000c1e1900 */
[----:B--2---:R-:W-:Y:S01]  /*0d00*/  IADD3 R9, PT, PT, R9, R8, RZ ;  /* 0x0000000809097210 */ /* 0x004fe20007ffe0ff */
[----:B------:R-:W-:-:S03]  /*0d10*/  IMAD.MOV.U32 R8, RZ, RZ, R7 ;  /* 0x000000ffff087224 */ /* 0x000fc600078e0007 */
        /* <DEDUP_REMOVED lines=77> */
[----:B------:R-:W-:Y:S01]  /*11f0*/  IADD3 R7, PT, PT, R7, 0x10, RZ ;  /* 0x0000001007077810 */ /* 0x000fe20007ffe0ff */
[----:B------:R-:W-:-:S03]  /*1200*/  IMAD.MOV.U32 R8, RZ, RZ, R9 ;  /* 0x000000ffff087224 */ /* 0x000fc600078e0009 */
[----:B------:R-:W-:-:S13]  /*1210*/  ISETP.NE.AND P0, PT, R7, 0x100, PT ;  /* 0x000001000700780c */ /* 0x000fda0003f05270 */
[----:B------:R-:W-:Y:S05]  /*1220*/  @P0 BRA `(.L_x_65) ;  /* 0xfffffff800ac0947 */ /* 0x000fea000383ffff */
[----:B------:R-:W-:Y:S02]  /*1230*/  IMAD.MOV.U32 R9, RZ, RZ, 0x1 ;  /* 0x00000001ff097424 */ /* 0x000fe400078e00ff */
[----:B------:R-:W-:Y:S01]  /*1240*/  IMAD.MOV.U32 R11, RZ, RZ, RZ ;  /* 0x000000ffff0b7224 */ /* 0x000fe200078e00ff */
[----:B------:R-:W-:Y:S06]  /*1250*/  BRA `(.L_x_62) ;  /* 0x00000000001c7947 */ /* 0x000fec0003800000 */
.L_x_64:
[----:B------:R-:W0:Y:S01]  /*1260*/  LDC.64 R2, c[0x0][0x388] ;  /* 0x0000e200ff027b82 */ /* 0x000e220000000a00 */
[----:B------:R-:W-:Y:S01]  /*1270*/  IADD3 R8, PT, PT, R8, -0x80, RZ ;  /* 0xffffff8008087810 */ /* 0x000fe20007ffe0ff */
[----:B------:R-:W-:Y:S02]  /*1280*/  IMAD.MOV.U32 R9, RZ, RZ, 0x1 ;  /* 0x00000001ff097424 */ /* 0x000fe400078e00ff */
[----:B------:R-:W-:Y:S01]  /*1290*/  IMAD.MOV.U32 R11, RZ, RZ, RZ ;  /* 0x000000ffff0b7224 */ /* 0x000fe200078e00ff */
[----:B------:R-:W-:Y:S01]  /*12a0*/  I2FP.F32.S32 R5, R8 ;  /* 0x0000000800057245 */ /* 0x000fe20000201400 */
[----:B0-----:R-:W-:-:S05]  /*12b0*/  IMAD.WIDE R2, R0, 0x4, R2 ;  /* 0x0000000400027825 */ /* 0x001fca00078e0202 */
[----:B------:R2:W-:Y:S02]  /*12c0*/  STG.E desc[UR4][R2.64], R5 ;  /* 0x0000000502007986 */ /* 0x0005e4000c101904 */
.L_x_62:
[----:B------:R-:W-:Y:S05]  /*12d0*/  BSYNC.RECONVERGENT B0 ;  /* 0x0000000000007941 */ /* 0x000fea0003800200 */
.L_x_57:
[----:B------:R-:W-:Y:S05]  /*12e0*/  WARPSYNC.ALL ;  /* 0x0000000000007948 */ /* 0x000fea0003800000 */
[----:B012---:R-:W0:Y:S08]  /*12f0*/  LDC.64 R2, c[0x0][0x390] ;  /* 0x0000e400ff027b82 */ /* 0x007e300000000a00 */
[----:B------:R-:W1:Y:S01]  /*1300*/  LDC.64 R4, c[0x0][0x398] ;  /* 0x0000e600ff047b82 */ /* 0x000e620000000a00 */
[----:B0-----:R-:W-:-:S05]  /*1310*/  IMAD.WIDE R2, R0, 0x4, R2 ;  /* 0x0000000400027825 */ /* 0x001fca00078e0202 */
[----:B------:R-:W-:Y:S01]  /*1320*/  STG.E desc[UR4][R2.64], R11 ;  /* 0x0000000b02007986 */ /* 0x000fe2000c101904 */
[----:B-1----:R-:W-:-:S05]  /*1330*/  IMAD.WIDE R4, R0, 0x4, R4 ;  /* 0x0000000400047825 */ /* 0x002fca00078e0204 */
[----:B------:R-:W-:Y:S01]  /*1340*/  STG.E desc[UR4][R4.64], R9 ;  /* 0x0000000904007986 */ /* 0x000fe2000c101904 */
[----:B------:R-:W-:Y:S05]  /*1350*/  EXIT ;  /* 0x000000000000794d */ /* 0x000fea0003800000 */
.L_x_66:
        /* <DEDUP_REMOVED lines=10> */
.L_x_98:


//--------------------- .text._Z8findhistPiPjS_S0_iS0_ --------------------------
	.section	.text._Z8findhistPiPjS_S0_iS0_,"ax",@progbits
	.align	128
        .global         _Z8findhistPiPjS_S0_iS0_
        .type           _Z8findhistPiPjS_S0_iS0_,@function
        .size           _Z8findhistPiPjS_S0_iS0_,(.L_x_99 - _Z8findhistPiPjS_S0_iS0_)
        .other          _Z8findhistPiPjS_S0_iS0_,@"STO_CUDA_ENTRY STV_DEFAULT"
_Z8findhistPiPjS_S0_iS0_:
.text._Z8findhistPiPjS_S0_iS0_:
[----:B------:R-:W-:Y:S01]  /*0000*/  LDC R1, c[0x0][0x37c] ;  /* 0x0000df00ff017b82 */ /* 0x000fe20000000800 */
[----:B------:R-:W0:Y:S07]  /*0010*/  S2R R13, SR_TID.X ;  /* 0x00000000000d7919 */ /* 0x000e2e0000002100 */
[----:B------:R-:W1:Y:S01]  /*0020*/  S2UR UR4, SR_CTAID.X ;  /* 0x00000000000479c3 */ /* 0x000e620000002500 */
[----:B------:R-:W2:Y:S01]  /*0030*/  LDCU.64 UR8, c[0x0][0x358] ;  /* 0x00006b00ff0877ac */ /* 0x000ea20008000a00 */
[----:B------:R-:W-:Y:S01]  /*0040*/  BSSY.RECONVERGENT B0, `(.L_x_67) ;  /* 0x0000034000007945 */ /* 0x000fe20003800200 */
[----:B------:R-:W3:Y:S05]  /*0050*/  LDCU UR7, c[0x3][0x4c] ;  /* 0x00c00980ff0777ac */ /* 0x000eea0008000800 */
[----:B------:R-:W1:Y:S01]  /*0060*/  LDC R6, c[0x0][0x360] ;  /* 0x0000d800ff067b82 */ /* 0x000e620000000800 */
[----:B------:R-:W4:Y:S01]  /*0070*/  LDCU.64 UR10, c[0x0][0x380] ;  /* 0x00007000ff0a77ac */ /* 0x000f220008000a00 */
[----:B------:R-:W1:Y:S06]  /*0080*/  LDCU.64 UR12, c[0x0][0x390] ;  /* 0x00007200ff0c77ac */ /* 0x000e6c0008000a00 */
[----:B------:R-:W5:Y:S08]  /*0090*/  S2UR UR5, SR_CgaCtaId ;  /* 0x00000000000579c3 */ /* 0x000f700000008800 */
[----:B------:R-:W2:Y:S01]  /*00a0*/  LDC.64 R2, c[0x0][0x388] ;  /* 0x0000e200ff027b82 */ /* 0x000ea20000000a00 */
[----:B0-----:R-:W-:Y:S01]  /*00b0*/  ISETP.NE.AND P0, PT, R13, RZ, PT ;  /* 0x000000ff0d00720c */ /* 0x001fe20003f05270 */
[----:B-1----:R-:W-:Y:S01]  /*00c0*/  IMAD R0, R6, UR4, R13 ;  /* 0x0000000406007c24 */ /* 0x002fe2000f8e020d */
[----:B------:R-:W-:-:S05]  /*00d0*/  UMOV UR4, 0x400 ;  /* 0x0000040000047882 */ /* 0x000fca0000000000 */
[----:B------:R-:W0:Y:S01]  /*00e0*/  LDC R9, c[0x0][0x3a0] ;  /* 0x0000e800ff097b82 */ /* 0x000e220000000800 */
[C---:B------:R-:W-:Y:S01]  /*00f0*/  ISETP.NE.AND P1, PT, R0.reuse, RZ, PT ;  /* 0x000000ff0000720c */ /* 0x040fe20003f25270 */
[----:B-----5:R-:W-:Y:S01]  /*0100*/  ULEA UR5, UR5, UR4, 0x18 ;  /* 0x0000000405057291 */ /* 0x020fe2000f8ec0ff */
[----:B------:R-:W1:Y:S05]  /*0110*/  LDCU UR4, c[0x3][0x4c] ;  /* 0x00c00980ff0477ac */ /* 0x000e6a0008000800 */
[C---:B------:R-:W-:Y:S01]  /*0120*/  LEA R8, R13.reuse, UR5, 0x2 ;  /* 0x000000050d087c11 */ /* 0x040fe2000f8e10ff */
[----:B--2---:R-:W-:Y:S02]  /*0130*/  IMAD.WIDE.U32 R2, R13, 0x4, R2 ;  /* 0x000000040d027825 */ /* 0x004fe400078e0002 */
[----:B------:R-:W-:Y:S03]  /*0140*/  @!P0 STS [UR5+0x400], RZ ;  /* 0x000400ffff008988 */ /* 0x000fe60008000805 */
[----:B------:R-:W2:Y:S01]  /*0150*/  @!P1 LDC.64 R4, c[0x0][0x3a8] ;  /* 0x0000ea00ff049b82 */ /* 0x000ea20000000a00 */
[----:B------:R0:W-:Y:S01]  /*0160*/  STS [R8], RZ ;  /* 0x000000ff08007388 */ /* 0x0001e20000000800 */
[----:B-1----:R-:W-:Y:S01]  /*0170*/  ISETP.GE.AND P0, PT, R0, UR4, PT ;  /* 0x0000000400007c0c */ /* 0x002fe2000bf06270 */
[----:B0-----:R-:W-:-:S02]  /*0180*/  IMAD R9, R9, UR4, RZ ;  /* 0x0000000409097c24 */ /* 0x001fc4000f8e02ff */
[----:B--2---:R0:W-:Y:S04]  /*0190*/  @!P1 STG.E desc[UR8][R4.64], RZ ;  /* 0x000000ff04009986 */ /* 0x0041e8000c101908 */
[----:B------:R0:W-:Y:S01]  /*01a0*/  STG.E desc[UR8][R2.64], RZ ;  /* 0x000000ff02007986 */ /* 0x0001e2000c101908 */
[----:B------:R-:W-:Y:S06]  /*01b0*/  BAR.SYNC.DEFER_BLOCKING 0x0 ;  /* 0x0000000000007b1d */ /* 0x000fec0000010000 */
[----:B---34-:R-:W-:Y:S05]  /*01c0*/  @P0 BRA `(.L_x_68) ;  /* 0x00000000006c0947 */ /* 0x018fea0003800000 */
[----:B------:R-:W1:Y:S02]  /*01d0*/  LDCU UR4, c[0x0][0x370] ;  /* 0x00006e00ff0477ac */ /* 0x000e640008000800 */
[----:B-1----:R-:W-:-:S07]  /*01e0*/  IMAD R11, R6, UR4, RZ ;  /* 0x00000004060b7c24 */ /* 0x002fce000f8e02ff */
.L_x_71:
[----:B0-----:R-:W-:Y:S02]  /*01f0*/  SHF.R.S32.HI R10, RZ, 0x1f, R0 ;  /* 0x0000001fff0a7819 */ /* 0x001fe40000011400 */
[----:B0-----:R-:W-:-:S04]  /*0200*/  IADD3 R4, P0, PT, R9, R0, RZ ;  /* 0x0000000009047210 */ /* 0x001fc80007f1e0ff */
[----:B------:R-:W-:Y:S02]  /*0210*/  LEA.HI.X.SX32 R5, R9, R10, 0x1, P0 ;  /* 0x0000000a09057211 */ /* 0x000fe400000f0eff */
[----:B------:R-:W-:-:S04]  /*0220*/  LEA R6, P0, R4, UR10, 0x2 ;  /* 0x0000000a04067c11 */ /* 0x000fc8000f8010ff */
[----:B------:R-:W-:-:S05]  /*0230*/  LEA.HI.X R7, R4, UR11, R5, 0x2, P0 ;  /* 0x0000000b04077c11 */ /* 0x000fca00080f1405 */
[----:B------:R-:W2:Y:S01]  /*0240*/  LDG.E R15, desc[UR8][R6.64] ;  /* 0x00000008060f7981 */ /* 0x000ea2000c1e1900 */
[----:B------:R-:W-:Y:S01]  /*0250*/  BSSY.RECONVERGENT B1, `(.L_x_69) ;  /* 0x000000f000017945 */ /* 0x000fe20003800200 */
[----:B--2---:R-:W-:-:S04]  /*0260*/  ISETP.NE.AND P0, PT, R15, 0x7f, PT ;  /* 0x0000007f0f00780c */ /* 0x004fc80003f05270 */
[----:B------:R-:W-:-:S13]  /*0270*/  ISETP.EQ.OR P0, PT, R15, -0x80, !P0 ;  /* 0xffffff800f00780c */ /* 0x000fda0004702670 */
[----:B------:R-:W-:Y:S05]  /*0280*/  @P0 BRA `(.L_x_70) ;  /* 0x00000000002c0947 */ /* 0x000fea0003800000 */
[----:B------:R-:W-:-:S04]  /*0290*/  LEA R4, P0, R0, UR12, 0x2 ;  /* 0x0000000c00047c11 */ /* 0x000fc8000f8010ff */
[----:B------:R-:W-:-:S05]  /*02a0*/  LEA.HI.X R5, R0, UR13, R10, 0x2, P0 ;  /* 0x0000000d00057c11 */ /* 0x000fca00080f140a */
[----:B------:R0:W-:Y:S04]  /*02b0*/  STG.E desc[UR8][R4.64], R15 ;  /* 0x0000000f04007986 */ /* 0x0001e8000c101908 */
[----:B------:R-:W2:Y:S01]  /*02c0*/  LDG.E R6, desc[UR8][R6.64] ;  /* 0x0000000806067981 */ /* 0x000ea2000c1e1900 */
[----:B------:R-:W1:Y:S01]  /*02d0*/  S2UR UR6, SR_CgaCtaId ;  /* 0x00000000000679c3 */ /* 0x000e620000008800 */
[----:B------:R-:W-:Y:S02]  /*02e0*/  UMOV UR4, 0x400 ;  /* 0x0000040000047882 */ /* 0x000fe40000000000 */
[----:B------:R-:W-:-:S04]  /*02f0*/  UIADD3 UR4, UPT, UPT, UR4, 0x400, URZ ;  /* 0x0000040004047890 */ /* 0x000fc8000fffe0ff */
[----:B-1----:R-:W-:-:S09]  /*0300*/  ULEA UR4, UR6, UR4, 0x18 ;  /* 0x0000000406047291 */ /* 0x002fd2000f8ec0ff */
[----:B------:R-:W-:Y:S01]  /*0310*/  ATOMS.POPC.INC.32 RZ, [UR4] ;  /* 0x00000000ffff7f8c */ /* 0x000fe2000d800004 */
[----:B--2---:R-:W-:-:S05]  /*0320*/  LEA R10, R6, UR5, 0x2 ;  /* 0x00000005060a7c11 */ /* 0x004fca000f8e10ff */
[----:B------:R0:W-:Y:S02]  /*0330*/  ATOMS.POPC.INC.32 RZ, [R10+URZ+0x200] ;  /* 0x000200000aff7f8c */ /* 0x0001e4000d8000ff */
.L_x_70:
[----:B------:R-:W-:Y:S05]  /*0340*/  BSYNC.RECONVERGENT B1 ;  /* 0x0000000000017941 */ /* 0x000fea0003800200 */
.L_x_69:
[----:B------:R-:W-:-:S05]  /*0350*/  IMAD.IADD R0, R11, 0x1, R0 ;  /* 0x000000010b007824 */ /* 0x000fca00078e0200 */
[----:B------:R-:W-:-:S13]  /*0360*/  ISETP.GE.AND P0, PT, R0, UR7, PT ;  /* 0x0000000700007c0c */ /* 0x000fda000bf06270 */
[----:B------:R-:W-:Y:S05]  /*0370*/  @!P0 BRA `(.L_x_71) ;  /* 0xfffffffc009c8947 */ /* 0x000fea000383ffff */
.L_x_68:
[----:B------:R-:W-:Y:S05]  /*0380*/  BSYNC.RECONVERGENT B0 ;  /* 0x0000000000007941 */ /* 0x000fea0003800200 */
.L_x_67:
[----:B------:R-:W-:Y:S01]  /*0390*/  BAR.SYNC.DEFER_BLOCKING 0x0 ;  /* 0x0000000000007b1d */ /* 0x000fe20000010000 */
[----:B------:R-:W-:-:S05]  /*03a0*/  ISETP.NE.AND P0, PT, R13, RZ, PT ;  /* 0x000000ff0d00720c */ /* 0x000fca0003f05270 */
[----:B0-----:R-:W0:Y:S04]  /*03b0*/  LDS R5, [R8] ;  /* 0x0000000008057984 */ /* 0x001e280000000800 */
[----:B0-----:R0:W-:Y:S04]  /*03c0*/  REDG.E.ADD.STRONG.GPU desc[UR8][R2.64], R5 ;  /* 0x000000050200798e */ /* 0x0011e8000c12e108 */
[----:B------:R-:W-:Y:S05]  /*03d0*/  @P0 EXIT ;  /* 0x000000000000094d */ /* 0x000fea0003800000 */
[----:B------:R-:W1:Y:S01]  /*03e0*/  S2UR UR5, SR_CgaCtaId ;  /* 0x00000000000579c3 */ /* 0x000e620000008800 */
[----:B------:R-:W-:-:S07]  /*03f0*/  UMOV UR4, 0x400 ;  /* 0x0000040000047882 */ /* 0x000fce0000000000 */
[----:B0-----:R-:W0:Y:S01]  /*0400*/  LDC.64 R2, c[0x0][0x3a8] ;  /* 0x0000ea00ff027b82 */ /* 0x001e220000000a00 */
[----:B-1----:R-:W-:-:S09]  /*0410*/  ULEA UR4, UR5, UR4, 0x18 ;  /* 0x0000000405047291 */ /* 0x002fd2000f8ec0ff */
[----:B------:R-:W0:Y:S04]  /*0420*/  LDS R5, [UR4+0x400] ;  /* 0x00040004ff057984 */ /* 0x000e280008000800 */
[----:B0-----:R-:W-:Y:S01]  /*0430*/  REDG.E.ADD.STRONG.GPU desc[UR8][R2.64], R5 ;  /* 0x000000050200798e */ /* 0x001fe2000c12e108 */
[----:B------:R-:W-:Y:S05]  /*0440*/  EXIT ;  /* 0x000000000000794d */ /* 0x000fea0003800000 */
.L_x_72:
        /* <DEDUP_REMOVED lines=11> */
.L_x_99:


//--------------------- .text._Z7findrmsPiPf      --------------------------
	.section	.text._Z7findrmsPiPf,"ax",@progbits
	.align	128
        .global         _Z7findrmsPiPf
        .type           _Z7findrmsPiPf,@function
        .size           _Z7findrmsPiPf,(.L_x_93 - _Z7findrmsPiPf)
        .other          _Z7findrmsPiPf,@"STO_CUDA_ENTRY STV_DEFAULT"
_Z7findrmsPiPf:
.text._Z7findrmsPiPf:
[----:B------:R-:W-:Y:S01]  /*0000*/  LDC R1, c[0x0][0x37c] ;  /* 0x0000df00ff017b82 */ /* 0x000fe20000000800 */
[----:B------:R-:W0:Y:S07]  /*0010*/  S2R R8, SR_TID.X ;  /* 0x0000000000087919 */ /* 0x000e2e0000002100 */
[----:B------:R-:W0:Y:S08]  /*0020*/  S2UR UR4, SR_CTAID.X ;  /* 0x00000000000479c3 */ /* 0x000e300000002500 */
[----:B------:R-:W0:Y:S08]  /*0030*/  LDC R5, c[0x0][0x360] ;  /* 0x0000d800ff057b82 */ /* 0x000e300000000800 */
[----:B------:R-:W1:Y:S01]  /*0040*/  LDC.64 R2, c[0x3][0x48] ;  /* 0x00c01200ff027b82 */ /* 0x000e620000000a00 */
[----:B0-----:R-:W-:-:S05]  /*0050*/  IMAD R8, R5, UR4, R8 ;  /* 0x0000000405087c24 */ /* 0x001fca000f8e0208 */
[----:B-1----:R-:W-:-:S13]  /*0060*/  ISETP.GE.AND P0, PT, R8, R2, PT ;  /* 0x000000020800720c */ /* 0x002fda0003f06270 */
[----:B------:R-:W-:Y:S05]  /*0070*/  @P0 EXIT ;  /* 0x000000000000094d */ /* 0x000fea0003800000 */
[----:B------:R-:W-:Y:S01]  /*0080*/  ISETP.GE.AND P0, PT, R3, 0x1, PT ;  /* 0x000000010300780c */ /* 0x000fe20003f06270 */
[----:B------:R-:W0:-:S12]  /*0090*/  LDCU.64 UR4, c[0x0][0x358] ;  /* 0x00006b00ff0477ac */ /* 0x000e180008000a00 */
[----:B------:R-:W-:Y:S05]  /*00a0*/  @!P0 BRA `(.L_x_73) ;  /* 0x0000000400f08947 */ /* 0x000fea0003800000 */
[----:B------:R-:W-:Y:S01]  /*00b0*/  IMAD R0, R8, R3, RZ ;  /* 0x0000000308007224 */ /* 0x000fe200078e02ff */
[----:B------:R-:W-:Y:S04]  /*00c0*/  BSSY.RECONVERGENT B0, `(.L_x_74) ;  /* 0x000003b000007945 */ /* 0x000fe80003800200 */
[----:B------:R-:W-:-:S04]  /*00d0*/  IADD3 R2, PT, PT, R0, 0x1, RZ ;  /* 0x0000000100027810 */ /* 0x000fc80007ffe0ff */
[----:B------:R-:W-:-:S05]  /*00e0*/  VIADDMNMX R5, R0, R3, R2, !PT ;  /* 0x0000000300057246 */ /* 0x000fca0007800102 */
[----:B------:R-:W-:Y:S01]  /*00f0*/  IMAD.IADD R9, R5, 0x1, -R0 ;  /* 0x0000000105097824 */ /* 0x000fe200078e0a00 */
[----:B------:R-:W-:-:S04]  /*0100*/  IADD3 R5, PT, PT, R0, -R5, RZ ;  /* 0x8000000500057210 */ /* 0x000fc80007ffe0ff */
[----:B------:R-:W-:Y:S02]  /*0110*/  ISETP.GT.U32.AND P0, PT, R5, -0x10, PT ;  /* 0xfffffff00500780c */ /* 0x000fe40003f04070 */
[----:B------:R-:W-:-:S04]  /*0120*/  LOP3.LUT R24, R9, 0xf, RZ, 0xc0, !PT ;  /* 0x0000000f09187812 */ /* 0x000fc800078ec0ff */
[----:B------:R-:W-:-:S07]  /*0130*/  ISETP.NE.AND P1, PT, R24, RZ, PT ;  /* 0x000000ff1800720c */ /* 0x000fce0003f25270 */
[----:B------:R-:W-:Y:S06]  /*0140*/  @P0 BRA `(.L_x_75) ;  /* 0x0000000000c80947 */ /* 0x000fec0003800000 */
[----:B------:R-:W1:Y:S01]  /*0150*/  LDC.64 R4, c[0x0][0x380] ;  /* 0x0000e000ff047b82 */ /* 0x000e620000000a00 */
[----:B------:R-:W-:-:S05]  /*0160*/  LOP3.LUT R11, R9, 0xfffffff0, RZ, 0xc0, !PT ;  /* 0xfffffff0090b7812 */ /* 0x000fca00078ec0ff */
[----:B------:R-:W-:Y:S01]  /*0170*/  IMAD.MOV R11, RZ, RZ, -R11 ;  /* 0x000000ffff0b7224 */ /* 0x000fe200078e0a0b */
[----:B-1----:R-:W-:-:S04]  /*0180*/  IADD3 R4, P0, PT, R4, 0x20, RZ ;  /* 0x0000002004047810 */ /* 0x002fc80007f1e0ff */
[----:B------:R-:W-:-:S09]  /*0190*/  IADD3.X R5, PT, PT, RZ, R5, RZ, P0, !PT ;  /* 0x00000005ff057210 */ /* 0x000fd200007fe4ff */
.L_x_76:
[----:B------:R-:W-:-:S05]  /*01a0*/  IMAD.WIDE R6, R0, 0x4, R4 ;  /* 0x0000000400067825 */ /* 0x000fca00078e0204 */
[----:B0-----:R-:W2:Y:S04]  /*01b0*/  LDG.E R27, desc[UR4][R6.64+-0x20] ;  /* 0xffffe004061b7981 */ /* 0x001ea8000c1e1900 */
[----:B------:R-:W3:Y:S04]  /*01c0*/  LDG.E R13, desc[UR4][R6.64+-0x1c] ;  /* 0xffffe404060d7981 */ /* 0x000ee8000c1e1900 */
[----:B------:R-:W4:Y:S04]  /*01d0*/  LDG.E R25, desc[UR4][R6.64+-0x18] ;  /* 0xffffe80406197981 */ /* 0x000f28000c1e1900 */
[----:B------:R-:W4:Y:S04]  /*01e0*/  LDG.E R22, desc[UR4][R6.64+-0x14] ;  /* 0xffffec0406167981 */ /* 0x000f28000c1e1900 */
[----:B------:R-:W5:Y:S04]  /*01f0*/  LDG.E R23, desc[UR4][R6.64+-0x10] ;  /* 0xfffff00406177981 */ /* 0x000f68000c1e1900 */
        /* <DEDUP_REMOVED lines=8> */
[----:B------:R-:W5:Y:S01]  /*0280*/  LDG.E R12, desc[UR4][R6.64+0x14] ;  /* 0x00001404060c7981 */ /* 0x000f62000c1e1900 */
[-C--:B--2---:R-:W-:Y:S01]  /*0290*/  IMAD R26, R27, R27.reuse, R10 ;  /* 0x0000001b1b1a7224 */ /* 0x084fe200078e020a */
[----:B---3--:R-:W-:-:S02]  /*02a0*/  IADD3 R10, PT, PT, R13, R27, R2 ;  /* 0x0000001b0d0a7210 */ /* 0x008fc40007ffe002 */
[----:B------:R-:W2:Y:S04]  /*02b0*/  LDG.E R2, desc[UR4][R6.64+0x18] ;  /* 0x0000180406027981 */ /* 0x000ea8000c1e1900 */
[----:B------:R0:W3:Y:S01]  /*02c0*/  LDG.E R27, desc[UR4][R6.64+0x1c] ;  /* 0x00001c04061b7981 */ /* 0x0000e2000c1e1900 */
[----:B------:R-:W-:Y:S01]  /*02d0*/  IMAD R26, R13, R13, R26 ;  /* 0x0000000d0d1a7224 */ /* 0x000fe200078e021a */
[-C--:B----4-:R-:W-:Y:S01]  /*02e0*/  IADD3 R10, PT, PT, R22, R25.reuse, R10 ;  /* 0x00000019160a7210 */ /* 0x090fe20007ffe00a */
[----:B------:R-:W-:Y:S01]  /*02f0*/  VIADD R11, R11, 0x10 ;  /* 0x000000100b0b7836 */ /* 0x000fe20000000000 */
[----:B------:R-:W-:Y:S01]  /*0300*/  IADD3 R0, PT, PT, R0, 0x10, RZ ;  /* 0x0000001000007810 */ /* 0x000fe20007ffe0ff */
[----:B------:R-:W-:-:S03]  /*0310*/  IMAD R13, R25, R25, R26 ;  /* 0x00000019190d7224 */ /* 0x000fc600078e021a */
[----:B------:R-:W-:Y:S01]  /*0320*/  ISETP.NE.AND P0, PT, R11, RZ, PT ;  /* 0x000000ff0b00720c */ /* 0x000fe20003f05270 */
[----:B------:R-:W-:Y:S01]  /*0330*/  IMAD R26, R22, R22, R13 ;  /* 0x00000016161a7224 */ /* 0x000fe200078e020d */
[----:B-----5:R-:W-:-:S03]  /*0340*/  IADD3 R10, PT, PT, R20, R23, R10 ;  /* 0x00000017140a7210 */ /* 0x020fc60007ffe00a */
[----:B------:R-:W-:-:S04]  /*0350*/  IMAD R13, R23, R23, R26 ;  /* 0x00000017170d7224 */ /* 0x000fc800078e021a */
[----:B------:R-:W-:Y:S01]  /*0360*/  IMAD R26, R20, R20, R13 ;  /* 0x00000014141a7224 */ /* 0x000fe200078e020d */
[----:B------:R-:W-:-:S03]  /*0370*/  IADD3 R10, PT, PT, R18, R21, R10 ;  /* 0x00000015120a7210 */ /* 0x000fc60007ffe00a */
[----:B------:R-:W-:-:S04]  /*0380*/  IMAD R13, R21, R21, R26 ;  /* 0x00000015150d7224 */ /* 0x000fc800078e021a */
[----:B------:R-:W-:Y:S01]  /*0390*/  IMAD R26, R18, R18, R13 ;  /* 0x00000012121a7224 */ /* 0x000fe200078e020d */
[----:B------:R-:W-:-:S03]  /*03a0*/  IADD3 R10, PT, PT, R16, R19, R10 ;  /* 0x00000013100a7210 */ /* 0x000fc60007ffe00a */
[----:B------:R-:W-:-:S04]  /*03b0*/  IMAD R13, R19, R19, R26 ;  /* 0x00000013130d7224 */ /* 0x000fc800078e021a */
[----:B------:R-:W-:Y:S01]  /*03c0*/  IMAD R22, R16, R16, R13 ;  /* 0x0000001010167224 */ /* 0x000fe200078e020d */
[----:B------:R-:W-:-:S03]  /*03d0*/  IADD3 R10, PT, PT, R14, R17, R10 ;  /* 0x000000110e0a7210 */ /* 0x000fc60007ffe00a */
[----:B0-----:R-:W-:-:S04]  /*03e0*/  IMAD R7, R17, R17, R22 ;  /* 0x0000001111077224 */ /* 0x001fc800078e0216 */
[----:B------:R-:W-:Y:S01]  /*03f0*/  IMAD R6, R14, R14, R7 ;  /* 0x0000000e0e067224 */ /* 0x000fe200078e0207 */
[----:B------:R-:W-:-:S03]  /*0400*/  IADD3 R10, PT, PT, R12, R15, R10 ;  /* 0x0000000f0c0a7210 */ /* 0x000fc60007ffe00a */
[----:B------:R-:W-:-:S04]  /*0410*/  IMAD R7, R15, R15, R6 ;  /* 0x0000000f0f077224 */ /* 0x000fc800078e0206 */
[----:B------:R-:W-:-:S04]  /*0420*/  IMAD R7, R12, R12, R7 ;  /* 0x0000000c0c077224 */ /* 0x000fc800078e0207 */
[-C--:B--2---:R-:W-:Y:S01]  /*0430*/  IMAD R6, R2, R2.reuse, R7 ;  /* 0x0000000202067224 */ /* 0x084fe200078e0207 */
[----:B---3--:R-:W-:-:S03]  /*0440*/  IADD3 R2, PT, PT, R27, R2, R10 ;  /* 0x000000021b027210 */ /* 0x008fc60007ffe00a */
[----:B------:R-:W-:Y:S01]  /*0450*/  IMAD R10, R27, R27, R6 ;  /* 0x0000001b1b0a7224 */ /* 0x000fe200078e0206 */
[----:B------:R-:W-:Y:S06]  /*0460*/  @P0 BRA `(.L_x_76) ;  /* 0xfffffffc004c0947 */ /* 0x000fec000383ffff */
.L_x_75:
[----:B0-----:R-:W-:Y:S05]  /*0470*/  BSYNC.RECONVERGENT B0 ;  /* 0x0000000000007941 */ /* 0x001fea0003800200 */
.L_x_74:
[----:B------:R-:W-:Y:S04]  /*0480*/  BSSY.RECONVERGENT B0, `(.L_x_73) ;  /* 0x000003e000007945 */ /* 0x000fe80003800200 */
[----:B------:R-:W-:Y:S05]  /*0490*/  @!P1 BRA `(.L_x_77) ;  /* 0x0000000000f09947 */ /* 0x000fea0003800000 */
[----:B------:R-:W-:Y:S01]  /*04a0*/  ISETP.GE.U32.AND P0, PT, R24, 0x8, PT ;  /* 0x000000081800780c */ /* 0x000fe20003f06070 */
[----:B------:R-:W-:Y:S01]  /*04b0*/  BSSY.RECONVERGENT B1, `(.L_x_78) ;  /* 0x000001b000017945 */ /* 0x000fe20003800200 */
[----:B------:R-:W-:-:S04]  /*04c0*/  LOP3.LUT R6, R9, 0x7, RZ, 0xc0, !PT ;  /* 0x0000000709067812 */ /* 0x000fc800078ec0ff */
[----:B------:R-:W-:-:S07]  /*04d0*/  ISETP.NE.AND P1, PT, R6, RZ, PT ;  /* 0x000000ff0600720c */ /* 0x000fce0003f25270 */
[----:B------:R-:W-:Y:S06]  /*04e0*/  @!P0 BRA `(.L_x_79) ;  /* 0x00000000005c8947 */ /* 0x000fec0003800000 */
[----:B------:R-:W0:Y:S02]  /*04f0*/  LDC.64 R4, c[0x0][0x380] ;  /* 0x0000e000ff047b82 */ /* 0x000e240000000a00 */
[----:B0-----:R-:W-:-:S05]  /*0500*/  IMAD.WIDE R4, R0, 0x4, R4 ;  /* 0x0000000400047825 */ /* 0x001fca00078e0204 */
[----:B------:R-:W2:Y:S04]  /*0510*/  LDG.E R7, desc[UR4][R4.64] ;  /* 0x0000000404077981 */ /* 0x000ea8000c1e1900 */
[----:B------:R-:W3:Y:S04]  /*0520*/  LDG.E R11, desc[UR4][R4.64+0x4] ;  /* 0x00000404040b7981 */ /* 0x000ee8000c1e1900 */
[----:B------:R-:W4:Y:S04]  /*0530*/  LDG.E R13, desc[UR4][R4.64+0x8] ;  /* 0x00000804040d7981 */ /* 0x000f28000c1e1900 */
[----:B------:R-:W5:Y:S04]  /*0540*/  LDG.E R15, desc[UR4][R4.64+0xc] ;  /* 0x00000c04040f7981 */ /* 0x000f68000c1e1900 */
[----:B------:R-:W5:Y:S04]  /*0550*/  LDG.E R17, desc[UR4][R4.64+0x10] ;  /* 0x0000100404117981 */ /* 0x000f68000c1e1900 */
[----:B------:R-:W5:Y:S04]  /*0560*/  LDG.E R19, desc[UR4][R4.64+0x14] ;  /* 0x0000140404137981 */ /* 0x000f68000c1e1900 */
[----:B------:R-:W5:Y:S04]  /*0570*/  LDG.E R21, desc[UR4][R4.64+0x18] ;  /* 0x0000180404157981 */ /* 0x000f68000c1e1900 */
[----:B------:R-:W5:Y:S01]  /*0580*/  LDG.E R23, desc[UR4][R4.64+0x1c] ;  /* 0x00001c0404177981 */ /* 0x000f62000c1e1900 */
[----:B------:R-:W-:-:S02]  /*0590*/  VIADD R0, R0, 0x8 ;  /* 0x0000000800007836 */ /* 0x000fc40000000000 */
[----:B--2---:R-:W-:-:S04]  /*05a0*/  IMAD R10, R7, R7, R10 ;  /* 0x00000007070a7224 */ /* 0x004fc800078e020a */
[C---:B---3--:R-:W-:Y:S01]  /*05b0*/  IMAD R10, R11.reuse, R11, R10 ;  /* 0x0000000b0b0a7224 */ /* 0x048fe200078e020a */
[----:B------:R-:W-:-:S03]  /*05c0*/  IADD3 R2, PT, PT, R11, R7, R2 ;  /* 0x000000070b027210 */ /* 0x000fc60007ffe002 */
[----:B----4-:R-:W-:-:S04]  /*05d0*/  IMAD R10, R13, R13, R10 ;  /* 0x0000000d0d0a7224 */ /* 0x010fc800078e020a */
[C---:B-----5:R-:W-:Y:S01]  /*05e0*/  IMAD R10, R15.reuse, R15, R10 ;  /* 0x0000000f0f0a7224 */ /* 0x060fe200078e020a */
[----:B------:R-:W-:-:S03]  /*05f0*/  IADD3 R2, PT, PT, R15, R13, R2 ;  /* 0x0000000d0f027210 */ /* 0x000fc60007ffe002 */
[----:B------:R-:W-:-:S04]  /*0600*/  IMAD R10, R17, R17, R10 ;  /* 0x00000011110a7224 */ /* 0x000fc800078e020a */
[C---:B------:R-:W-:Y:S01]  /*0610*/  IMAD R10, R19.reuse, R19, R10 ;  /* 0x00000013130a7224 */ /* 0x040fe200078e020a */
[----:B------:R-:W-:-:S03]  /*0620*/  IADD3 R2, PT, PT, R19, R17, R2 ;  /* 0x0000001113027210 */ /* 0x000fc60007ffe002 */
[-C--:B------:R-:W-:Y:S01]  /*0630*/  IMAD R10, R21, R21.reuse, R10 ;  /* 0x00000015150a7224 */ /* 0x080fe200078e020a */
[----:B------:R-:W-:-:S03]  /*0640*/  IADD3 R2, PT, PT, R23, R21, R2 ;  /* 0x0000001517027210 */ /* 0x000fc60007ffe002 */
[----:B------:R-:W-:-:S07]  /*0650*/  IMAD R10, R23, R23, R10 ;  /* 0x00000017170a7224 */ /* 0x000fce00078e020a */
.L_x_79:
[----:B------:R-:W-:Y:S05]  /*0660*/  BSYNC.RECONVERGENT B1 ;  /* 0x0000000000017941 */ /* 0x000fea0003800200 */
.L_x_78:
        /* <DEDUP_REMOVED lines=11> */
[----:B------:R-:W5:Y:S01]  /*0720*/  LDG.E R15, desc[UR4][R4.64+0xc] ;  /* 0x00000c04040f7981 */ /* 0x000f62000c1e1900 */
[----:B------:R-:W-:Y:S01]  /*0730*/  IADD3 R0, PT, PT, R0, 0x4, RZ ;  /* 0x0000000400007810 */ /* 0x000fe20007ffe0ff */
[----:B--2---:R-:W-:-:S04]  /*0740*/  IMAD R10, R7, R7, R10 ;  /* 0x00000007070a7224 */ /* 0x004fc800078e020a */
[C---:B---3--:R-:W-:Y:S01]  /*0750*/  IMAD R10, R11.reuse, R11, R10 ;  /* 0x0000000b0b0a7224 */ /* 0x048fe200078e020a */
[----:B------:R-:W-:-:S03]  /*0760*/  IADD3 R2, PT, PT, R11, R7, R2 ;  /* 0x000000070b027210 */ /* 0x000fc60007ffe002 */
[-C--:B----4-:R-:W-:Y:S01]  /*0770*/  IMAD R10, R13, R13.reuse, R10 ;  /* 0x0000000d0d0a7224 */ /* 0x090fe200078e020a */
[----:B-----5:R-:W-:-:S03]  /*0780*/  IADD3 R2, PT, PT, R15, R13, R2 ;  /* 0x0000000d0f027210 */ /* 0x020fc60007ffe002 */
[----:B------:R-:W-:-:S07]  /*0790*/  IMAD R10, R15, R15, R10 ;  /* 0x0000000f0f0a7224 */ /* 0x000fce00078e020a */
.L_x_81:
[----:B------:R-:W-:Y:S05]  /*07a0*/  BSYNC.RECONVERGENT B1 ;  /* 0x0000000000017941 */ /* 0x000fea0003800200 */
.L_x_80:
[----:B------:R-:W-:Y:S05]  /*07b0*/  @!P1 BRA `(.L_x_77) ;  /* 0x0000000000289947 */ /* 0x000fea0003800000 */
[----:B------:R-:W0:Y:S01]  /*07c0*/  LDC.64 R6, c[0x0][0x380] ;  /* 0x0000e000ff067b82 */ /* 0x000e220000000a00 */
[----:B------:R-:W-:-:S07]  /*07d0*/  IMAD.MOV R9, RZ, RZ, -R9 ;  /* 0x000000ffff097224 */ /* 0x000fce00078e0a09 */
.L_x_82:
[----:B0-----:R-:W-:-:S06]  /*07e0*/  IMAD.WIDE R4, R0, 0x4, R6 ;  /* 0x0000000400047825 */ /* 0x001fcc00078e0206 */
[----:B------:R-:W2:Y:S01]  /*07f0*/  LDG.E R5, desc[UR4][R4.64] ;  /* 0x0000000404057981 */ /* 0x000ea2000c1e1900 */
[----:B------:R-:W-:Y:S02]  /*0800*/  IADD3 R9, PT, PT, R9, 0x1, RZ ;  /* 0x0000000109097810 */ /* 0x000fe40007ffe0ff */
[----:B------:R-:W-:Y:S02]  /*0810*/  IADD3 R0, PT, PT, R0, 0x1, RZ ;  /* 0x0000000100007810 */ /* 0x000fe40007ffe0ff */
[----:B------:R-:W-:Y:S01]  /*0820*/  ISETP.NE.AND P0, PT, R9, RZ, PT ;  /* 0x000000ff0900720c */ /* 0x000fe20003f05270 */
[C---:B--2---:R-:W-:Y:S02]  /*0830*/  IMAD.IADD R2, R5.reuse, 0x1, R2 ;  /* 0x0000000105027824 */ /* 0x044fe400078e0202 */
[----:B------:R-:W-:-:S10]  /*0840*/  IMAD R10, R5, R5, R10 ;  /* 0x00000005050a7224 */ /* 0x000fd400078e020a */
[----:B------:R-:W-:Y:S05]  /*0850*/  @P0 BRA `(.L_x_82) ;  /* 0xfffffffc00e00947 */ /* 0x000fea000383ffff */
.L_x_77:
[----:B------:R-:W-:Y:S05]  /*0860*/  BSYNC.RECONVERGENT B0 ;  /* 0x0000000000007941 */ /* 0x000fea0003800200 */
.L_x_73:
[-C--:B------:R-:W-:Y:S01]  /*0870*/  IABS R7, R3.reuse ;  /* 0x0000000300077213 */ /* 0x080fe20000000000 */
[----:B------:R-:W-:Y:S01]  /*0880*/  BSSY.RECONVERGENT B0, `(.L_x_83) ;  /* 0x0000033000007945 */ /* 0x000fe20003800200 */
[----:B------:R-:W-:Y:S02]  /*0890*/  IABS R12, R10 ;  /* 0x0000000a000c7213 */ /* 0x000fe40000000000 */
[----:B------:R-:W1:Y:S01]  /*08a0*/  I2F.RP R0, R7 ;  /* 0x0000000700007306 */ /* 0x000e620000209400 */
[----:B------:R-:W-:-:S04]  /*08b0*/  LOP3.LUT R10, R10, R3, RZ, 0x3c, !PT ;  /* 0x000000030a0a7212 */ /* 0x000fc800078e3cff */
[----:B------:R-:W-:-:S03]  /*08c0*/  ISETP.GE.AND P1, PT, R10, RZ, PT ;  /* 0x000000ff0a00720c */ /* 0x000fc60003f26270 */
[----:B-1----:R-:W1:Y:S02]  /*08d0*/  MUFU.RCP R0, R0 ;  /* 0x0000000000007308 */ /* 0x002e640000001000 */
[----:B-1----:R-:W-:-:S06]  /*08e0*/  VIADD R4, R0, 0xffffffe ;  /* 0x0ffffffe00047836 */ /* 0x002fcc0000000000 */
[----:B------:R1:W2:Y:S02]  /*08f0*/  F2I.FTZ.U32.TRUNC.NTZ R5, R4 ;  /* 0x0000000400057305 */ /* 0x0002a4000021f000 */
[----:B-1----:R-:W-:Y:S01]  /*0900*/  IMAD.MOV.U32 R4, RZ, RZ, RZ ;  /* 0x000000ffff047224 */ /* 0x002fe200078e00ff */
[----:B--2---:R-:W-:-:S05]  /*0910*/  IADD3 R6, PT, PT, RZ, -R5, RZ ;  /* 0x80000005ff067210 */ /* 0x004fca0007ffe0ff */
[----:B------:R-:W-:Y:S01]  /*0920*/  IMAD R9, R6, R7, RZ ;  /* 0x0000000706097224 */ /* 0x000fe200078e02ff */
[----:B------:R-:W-:Y:S02]  /*0930*/  IABS R6, R2 ;  /* 0x0000000200067213 */ /* 0x000fe40000000000 */
[----:B------:R-:W-:Y:S01]  /*0940*/  LOP3.LUT R2, R2, R3, RZ, 0x3c, !PT ;  /* 0x0000000302027212 */ /* 0x000fe200078e3cff */
[----:B------:R-:W-:-:S03]  /*0950*/  IMAD.HI.U32 R5, R5, R9, R4 ;  /* 0x0000000905057227 */ /* 0x000fc600078e0004 */
[----:B------:R-:W-:-:S03]  /*0960*/  ISETP.GE.AND P0, PT, R2, RZ, PT ;  /* 0x000000ff0200720c */ /* 0x000fc60003f06270 */
[----:B------:R-:W-:-:S04]  /*0970*/  IMAD.HI.U32 R0, R5, R6, RZ ;  /* 0x0000000605007227 */ /* 0x000fc800078e00ff */
[----:B------:R-:W-:Y:S01]  /*0980*/  IMAD.HI.U32 R5, R5, R12, RZ ;  /* 0x0000000c05057227 */ /* 0x000fe200078e00ff */
[----:B------:R-:W-:-:S03]  /*0990*/  IADD3 R4, PT, PT, -R0, RZ, RZ ;  /* 0x000000ff00047210 */ /* 0x000fc60007ffe1ff */
[----:B------:R-:W-:Y:S02]  /*09a0*/  IMAD.MOV R9, RZ, RZ, -R5 ;  /* 0x000000ffff097224 */ /* 0x000fe400078e0a05 */
[C---:B------:R-:W-:Y:S02]  /*09b0*/  IMAD R4, R7.reuse, R4, R6 ;  /* 0x0000000407047224 */ /* 0x040fe400078e0206 */
[----:B------:R-:W-:-:S03]  /*09c0*/  IMAD R6, R7, R9, R12 ;  /* 0x0000000907067224 */ /* 0x000fc600078e020c */
[C---:B------:R-:W-:Y:S02]  /*09d0*/  ISETP.GT.U32.AND P4, PT, R7.reuse, R4, PT ;  /* 0x000000040700720c */ /* 0x040fe40003f84070 */
[----:B------:R-:W-:-:S11]  /*09e0*/  ISETP.GT.U32.AND P5, PT, R7, R6, PT ;  /* 0x000000060700720c */ /* 0x000fd60003fa4070 */
[-C--:B------:R-:W-:Y:S02]  /*09f0*/  @!P4 IADD3 R4, PT, PT, R4, -R7.reuse, RZ ;  /* 0x800000070404c210 */ /* 0x080fe40007ffe0ff */
[----:B------:R-:W-:Y:S01]  /*0a00*/  @!P5 IMAD.IADD R6, R6, 0x1, -R7 ;  /* 0x000000010606d824 */ /* 0x000fe200078e0a07 */
[----:B------:R-:W-:Y:S01]  /*0a10*/  @!P4 IADD3 R0, PT, PT, R0, 0x1, RZ ;  /* 0x000000010000c810 */ /* 0x000fe20007ffe0ff */
[----:B------:R-:W-:Y:S01]  /*0a20*/  @!P5 VIADD R5, R5, 0x1 ;  /* 0x000000010505d836 */ /* 0x000fe20000000000 */
[-C--:B------:R-:W-:Y:S02]  /*0a30*/  ISETP.GE.U32.AND P2, PT, R4, R7.reuse, PT ;  /* 0x000000070400720c */ /* 0x080fe40003f46070 */
[----:B------:R-:W-:-:S11]  /*0a40*/  ISETP.GE.U32.AND P3, PT, R6, R7, PT ;  /* 0x000000070600720c */ /* 0x000fd60003f66070 */
[----:B------:R-:W-:Y:S02]  /*0a50*/  @P2 IADD3 R0, PT, PT, R0, 0x1, RZ ;  /* 0x0000000100002810 */ /* 0x000fe40007ffe0ff */
[----:B------:R-:W-:Y:S01]  /*0a60*/  @P3 VIADD R5, R5, 0x1 ;  /* 0x0000000105053836 */ /* 0x000fe20000000000 */
[----:B------:R-:W-:Y:S02]  /*0a70*/  ISETP.NE.AND P2, PT, R3, RZ, PT ;  /* 0x000000ff0300720c */ /* 0x000fe40003f45270 */
[----:B------:R-:W-:Y:S01]  /*0a80*/  LOP3.LUT R3, RZ, R3, RZ, 0x33, !PT ;  /* 0x00000003ff037212 */ /* 0x000fe200078e33ff */
[----:B------:R-:W-:Y:S01]  /*0a90*/  @!P1 IMAD.MOV R5, RZ, RZ, -R5 ;  /* 0x000000ffff059224 */ /* 0x000fe200078e0a05 */
[----:B------:R-:W-:-:S04]  /*0aa0*/  @!P0 IADD3 R0, PT, PT, -R0, RZ, RZ ;  /* 0x000000ff00008210 */ /* 0x000fc80007ffe1ff */
[C---:B------:R-:W-:Y:S02]  /*0ab0*/  SEL R0, R3.reuse, R0, !P2 ;  /* 0x0000000003007207 */ /* 0x040fe40005000000 */
[----:B------:R-:W-:Y:S02]  /*0ac0*/  SEL R3, R3, R5, !P2 ;  /* 0x0000000503037207 */ /* 0x000fe40005000000 */
[----:B------:R-:W-:Y:S02]  /*0ad0*/  I2FP.F32.S32 R0, R0 ;  /* 0x0000000000007245 */ /* 0x000fe40000201400 */
[----:B------:R-:W-:-:S05]  /*0ae0*/  I2FP.F32.S32 R3, R3 ;  /* 0x0000000300037245 */ /* 0x000fca0000201400 */
[----:B------:R-:W-:-:S04]  /*0af0*/  FFMA R0, -R0, R0, R3 ;  /* 0x0000000000007223 */ /* 0x000fc80000000103 */
[----:B------:R1:W2:Y:S01]  /*0b00*/  MUFU.RSQ R3, R0 ;  /* 0x0000000000037308 */ /* 0x0002a20000001400 */
[----:B------:R-:W-:-:S04]  /*0b10*/  IADD3 R2, PT, PT, R0, -0xd000000, RZ ;  /* 0xf300000000027810 */ /* 0x000fc80007ffe0ff */
[----:B------:R-:W-:-:S13]  /*0b20*/  ISETP.GT.U32.AND P0, PT, R2, 0x727fffff, PT ;  /* 0x727fffff0200780c */ /* 0x000fda0003f04070 */
[----:B-12---:R-:W-:Y:S05]  /*0b30*/  @!P0 BRA `(.L_x_84) ;  /* 0x00000000000c8947 */ /* 0x006fea0003800000 */
[----:B------:R-:W-:-:S07]  /*0b40*/  MOV R7, 0xb60 ;  /* 0x00000b6000077802 */ /* 0x000fce0000000f00 */
[----:B0-----:R-:W-:Y:S05]  /*0b50*/  CALL.REL.NOINC `($__internal_1_$__cuda_sm20_sqrt_rn_f32_slowpath) ;  /* 0x0000000000287944 */ /* 0x001fea0003c00000 */
[----:B------:R-:W-:Y:S05]  /*0b60*/  BRA `(.L_x_85) ;  /* 0x0000000000107947 */ /* 0x000fea0003800000 */
.L_x_84:
[----:B------:R-:W-:Y:S01]  /*0b70*/  FMUL.FTZ R5, R0, R3 ;  /* 0x0000000300057220 */ /* 0x000fe20000410000 */
[----:B------:R-:W-:-:S03]  /*0b80*/  FMUL.FTZ R2, R3, 0.5 ;  /* 0x3f00000003027820 */ /* 0x000fc60000410000 */
[----:B------:R-:W-:-:S04]  /*0b90*/  FFMA R0, -R5, R5, R0 ;  /* 0x0000000505007223 */ /* 0x000fc80000000100 */
[----:B------:R-:W-:-:S07]  /*0ba0*/  FFMA R5, R0, R2, R5 ;  /* 0x0000000200057223 */ /* 0x000fce0000000005 */
.L_x_85:
[----:B0-----:R-:W-:Y:S05]  /*0bb0*/  BSYNC.RECONVERGENT B0 ;  /* 0x0000000000007941 */ /* 0x001fea0003800200 */
.L_x_83:
[----:B------:R-:W0:Y:S02]  /*0bc0*/  LDC.64 R2, c[0x0][0x388] ;  /* 0x0000e200ff027b82 */ /* 0x000e240000000a00 */
[----:B0-----:R-:W-:-:S05]  /*0bd0*/  IMAD.WIDE R8, R8, 0x4, R2 ;  /* 0x0000000408087825 */ /* 0x001fca00078e0202 */
[----:B------:R-:W-:Y:S01]  /*0be0*/  STG.E desc[UR4][R8.64], R5 ;  /* 0x0000000508007986 */ /* 0x000fe2000c101904 */
[----:B------:R-:W-:Y:S05]  /*0bf0*/  EXIT ;  /* 0x000000000000794d */ /* 0x000fea0003800000 */
        .weak           $__internal_1_$__cuda_sm20_sqrt_rn_f32_slowpath
        .type           $__internal_1_$__cuda_sm20_sqrt_rn_f32_slowpath,@function
        .size           $__internal_1_$__cuda_sm20_sqrt_rn_f32_slowpath,(.L_x_93 - $__internal_1_$__cuda_sm20_sqrt_rn_f32_slowpath)
$__internal_1_$__cuda_sm20_sqrt_rn_f32_slowpath:
[----:B------:R-:W-:-:S13]  /*0c00*/  LOP3.LUT P0, RZ, R0, 0x7fffffff, RZ, 0xc0, !PT ;  /* 0x7fffffff00ff7812 */ /* 0x000fda000780c0ff */
[----:B------:R-:W-:Y:S01]  /*0c10*/  @!P0 IMAD.MOV.U32 R2, RZ, RZ, R0 ;  /* 0x000000ffff028224 */ /* 0x000fe200078e0000 */
[----:B------:R-:W-:Y:S06]  /*0c20*/  @!P0 BRA `(.L_x_86) ;  /* 0x0000000000408947 */ /* 0x000fec0003800000 */
[----:B------:R-:W-:-:S13]  /*0c30*/  FSETP.GEU.FTZ.AND P0, PT, R0, RZ, PT ;  /* 0x000000ff0000720b */ /* 0x000fda0003f1e000 */
[----:B------:R-:W-:Y:S01]  /*0c40*/  @!P0 MOV R2, 0x7fffffff ;  /* 0x7fffffff00028802 */ /* 0x000fe20000000f00 */
        /* <DEDUP_REMOVED lines=8> */
[----:B------:R-:W-:Y:S01]  /*0cd0*/  @P0 FMUL.FTZ R6, R2, 0.5 ;  /* 0x3f00000002060820 */ /* 0x000fe20000410000 */
[----:B------:R-:W-:Y:S02]  /*0ce0*/  @!P0 MOV R2, R0 ;  /* 0x0000000000028202 */ /* 0x000fe40000000f00 */
[----:B------:R-:W-:-:S04]  /*0cf0*/  @P0 FADD.FTZ R5, -R4, -RZ ;  /* 0x800000ff04050221 */ /* 0x000fc80000010100 */
[----:B------:R-:W-:-:S04]  /*0d00*/  @P0 FFMA R5, R4, R5, R3 ;  /* 0x0000000504050223 */ /* 0x000fc80000000003 */
[----:B------:R-:W-:-:S04]  /*0d10*/  @P0 FFMA R5, R5, R6, R4 ;  /* 0x0000000605050223 */ /* 0x000fc80000000004 */
[----:B------:R-:W-:-:S07]  /*0d20*/  @P0 FMUL.FTZ R2, R5, 2.3283064365386962891e-10 ;  /* 0x2f80000005020820 */ /* 0x000fce0000410000 */
.L_x_86:
[----:B------:R-:W-:Y:S02]  /*0d30*/  HFMA2 R3, -RZ, RZ, 0, 0 ;  /* 0x00000000ff037431 */ /* 0x000fe400000001ff */
[----:B------:R-:W-:Y:S01]  /*0d40*/  IMAD.MOV.U32 R5, RZ, RZ, R2 ;  /* 0x000000ffff057224 */ /* 0x000fe200078e0002 */
[----:B------:R-:W-:-:S04]  /*0d50*/  MOV R2, R7 ;  /* 0x0000000700027202 */ /* 0x000fc80000000f00 */
[----:B------:R-:W-:Y:S05]  /*0d60*/  RET.REL.NODEC R2 `(_Z7findrmsPiPf) ;  /* 0xfffffff002a47950 */ /* 0x000fea0003c3ffff */
.L_x_87:
        /* <DEDUP_REMOVED lines=9> */
.L_x_93:


//--------------------- .nv.global.init           --------------------------
	.section	.nv.global.init,"aw",@progbits
	.align	4
.nv.global.init:
	.type		mrg32k3aM1SubSeq,@object
	.size		mrg32k3aM1SubSeq,(mrg32k3aM2SubSeq - mrg32k3aM1SubSeq)
mrg32k3aM1SubSeq:
        /*0000*/ 	.byte	0x0b, 0xcc, 0xee, 0x04, 0x73, 0x29, 0x8b, 0x6f, 0xf6, 0x53, 0x03, 0xf6, 0x23, 0xf6, 0xea, 0xda
        /* <DEDUP_REMOVED lines=125> */
	.type		mrg32k3aM2SubSeq,@object
	.size		mrg32k3aM2SubSeq,(mrg32k3aM1 - mrg32k3aM2SubSeq)
mrg32k3aM2SubSeq:
        /* <DEDUP_REMOVED lines=126> */
	.type		mrg32k3aM1,@object
	.size		mrg32k3aM1,(mrg32k3aM1Seq - mrg32k3aM1)
mrg32k3aM1:
        /* <DEDUP_REMOVED lines=144> */
	.type		mrg32k3aM1Seq,@object
	.size		mrg32k3aM1Seq,(mrg32k3aM2 - mrg32k3aM1Seq)
mrg32k3aM1Seq:
        /* <DEDUP_REMOVED lines=144> */
	.type		mrg32k3aM2,@object
	.size		mrg32k3aM2,(mrg32k3aM2Seq - mrg32k3aM2)
mrg32k3aM2:
        /* <DEDUP_REMOVED lines=144> */
	.type		mrg32k3aM2Seq,@object
	.size		mrg32k3aM2Seq,(precalc_xorwow_matrix - mrg32k3aM2Seq)
mrg32k3aM2Seq:
        /* <DEDUP_REMOVED lines=144> */
	.type		precalc_xorwow_matrix,@object
	.size		precalc_xorwow_matrix,(precalc_xorwow_offset_matrix - precalc_xorwow_matrix)
precalc_xorwow_matrix:
        /* <DEDUP_REMOVED lines=6400> */
	.type		precalc_xorwow_offset_matrix,@object
	.size		precalc_xorwow_offset_matrix,(.L_1 - precalc_xorwow_offset_matrix)
precalc_xorwow_offset_matrix:
        /* <DEDUP_REMOVED lines=6400> */
.L_1:


//--------------------- .nv.shared.reserved.0     --------------------------
	.section	.nv.shared.reserved.0,"aw",@nobits
	.weak		__nv_reservedSMEM_offset_0_alias
	.size		__nv_reservedSMEM_offset_0_alias, 0, 64
	.other		__nv_reservedSMEM_offset_0_alias,@"STO_CUDA_RESERVED_SHARED STV_DEFAULT"
__nv_reservedSMEM_offset_0_alias:
	.zero		0
	.zero		64


//--------------------- .nv.shared._Z11findhistdevPfPjPiS0_ --------------------------
	.section	.nv.shared._Z11findhistdevPfPjPiS0_,"aw",@nobits
	.sectionflags	@""
	.align	4
.nv.shared._Z11findhistdevPfPjPiS0_:
	.zero		2048


//--------------------- .nv.shared._Z8findhistPiPjS_S0_iS0_ --------------------------
	.section	.nv.shared._Z8findhistPiPjS_S0_iS0_,"aw",@nobits
	.sectionflags	@""
	.align	4
.nv.shared._Z8findhistPiPjS_S0_iS0_:
	.zero		2052


//--------------------- .nv.constant0._Z6filterPiPfS0_Pbi --------------------------
	.section	.nv.constant0._Z6filterPiPfS0_Pbi,"a",@progbits
	.sectionflags	@""
	.align	4
.nv.constant0._Z6filterPiPfS0_Pbi:
	.zero		932


//--------------------- .nv.constant0._Z7findmadPjPiS0_PfiS_ --------------------------
	.section	.nv.constant0._Z7findmadPjPiS0_PfiS_,"a",@progbits
	.sectionflags	@""
	.align	4
.nv.constant0._Z7findmadPjPiS0_PfiS_:
	.zero		944


//--------------------- .nv.constant0._Z11findhistdevPfPjPiS0_ --------------------------
	.section	.nv.constant0._Z11findhistdevPfPjPiS0_,"a",@progbits
	.sectionflags	@""
	.align	4
.nv.constant0._Z11findhistdevPfPjPiS0_:
	.zero		928


//--------------------- .nv.constant0._Z7finddevPiPfS0_Pj --------------------------
	.section	.nv.constant0._Z7finddevPiPfS0_Pj,"a",@progbits
	.sectionflags	@""
	.align	4
.nv.constant0._Z7finddevPiPfS0_Pj:
	.zero		928


//--------------------- .nv.constant0._Z7findmedPjPfPiS1_iS_ --------------------------
	.section	.nv.constant0._Z7findmedPjPfPiS1_iS_,"a",@progbits
	.sectionflags	@""
	.align	4
.nv.constant0._Z7findmedPjPfPiS1_iS_:
	.zero		944


//--------------------- .nv.constant0._Z8findhistPiPjS_S0_iS0_ --------------------------
	.section	.nv.constant0._Z8findhistPiPjS_S0_iS0_,"a",@progbits
	.sectionflags	@""
	.align	4
.nv.constant0._Z8findhistPiPjS_S0_iS0_:
	.zero		944


//--------------------- .nv.constant0._Z7findrmsPiPf --------------------------
	.section	.nv.constant0._Z7findrmsPiPf,"a",@progbits
	.sectionflags	@""
	.align	4
.nv.constant0._Z7findrmsPiPf:
	.zero		912


//--------------------- SYMBOLS --------------------------

	.type		.nv.reservedSmem.offset0,@object
	.size		.nv.reservedSmem.offset0,0x4
	.type		.nv.reservedSmem.cap,@object
	.size		.nv.reservedSmem.cap,0x4
